	.target	sm_100

	.elftype	@"ET_EXEC"


//--------------------- .note.nv.tkinfo           --------------------------
	.section	.note.nv.tkinfo,"",@"SHT_NOTE"
	.sectionflags	@"SHF_NOTE_NV_TKINFO"
	.tkinfo
        /*0018*/ 	.word	0x00000081
        /*0030*/ 	.string	""
        /*0030*/ 	.string	"ptxas"
        /*0030*/ 	.string	"Cuda compilation tools, release 12.9, V12.9.86"
        /*0030*/ 	.string	"Build cuda_12.9.r12.9/compiler.36037853_0"
        /*0030*/ 	.string	"-regUsageLevel 10 -arch sm_100f -m 64 "



//--------------------- .note.nv.cuver            --------------------------
	.section	.note.nv.cuver,"",@"SHT_NOTE"
	.sectionflags	@"SHF_NOTE_NV_CUVER"
        /*0018*/ 	.short	0x0001
        /*001a*/ 	.short	0x0064
        /*001c*/ 	.short	0x0001
        /*001e*/ 	.short	0x0000
        /*0020*/ 	.short	0x0001
        /*0022*/ 	.short	0x0000


//--------------------- .nv.info                  --------------------------
	.section	.nv.info,"",@"SHT_CUDA_INFO"
	.align	4


	//----- nvinfo : EIATTR_REGCOUNT
	.align		4
        /*0000*/ 	.byte	0x04, 0x2f
        /*0002*/ 	.short	(.L_17 - .L_16)
	.align		4
.L_16:
        /*0004*/ 	.word	index@(_ZN9deep_gemm24sm100_fp8_gemm_1d1d_implILN4cute4UMMA5MajorE0ELS3_0ELj0ELj24576ELj1536ELj128ELj224ELj128ELj1ELj128ELj128ELj64ELj6ELj128ELj128ELj2ELb0ELj150ELNS_8GemmTypeE0ELb0EN7cutlass10bfloat16_tENS_16EpilogueIdentityEEEvPijjj14CUtensorMap_stS9_S9_S9_S9_)
        /*0008*/ 	.word	0x00000038


	//----- nvinfo : EIATTR_FRAME_SIZE
	.align		4
.L_17:
        /*000c*/ 	.byte	0x04, 0x11
        /*000e*/ 	.short	(.L_19 - .L_18)
	.align		4
.L_18:
        /*0010*/ 	.word	index@($__internal_3_$__cuda_sm20_div_u16)
        /*0014*/ 	.word	0x00000000


	//----- nvinfo : EIATTR_FRAME_SIZE
	.align		4
.L_19:
        /*0018*/ 	.byte	0x04, 0x11
        /*001a*/ 	.short	(.L_21 - .L_20)
	.align		4
.L_20:
        /*001c*/ 	.word	index@($__internal_2_$__cuda_sm10x_tcgen05_guardrail_trap_unallocated_columns_being_dealloced)
        /*0020*/ 	.word	0x00000000


	//----- nvinfo : EIATTR_FRAME_SIZE
	.align		4
.L_21:
        /*0024*/ 	.byte	0x04, 0x11
        /*0026*/ 	.short	(.L_23 - .L_22)
	.align		4
.L_22:
        /*0028*/ 	.word	index@($__internal_1_$__cuda_sm10x_tcgen05_guardrail_trap_phase_invalid_during_alloc)
        /*002c*/ 	.word	0x00000000


	//----- nvinfo : EIATTR_FRAME_SIZE
	.align		4
.L_23:
        /*0030*/ 	.byte	0x04, 0x11
        /*0032*/ 	.short	(.L_25 - .L_24)
	.align		4
.L_24:
        /*0034*/ 	.word	index@($__internal_0_$__cuda_sm10x_tcgen05_guardrail_trap_col_being_dealloced_not_returned_by_alloc)
        /*0038*/ 	.word	0x00000000


	//----- nvinfo : EIATTR_FRAME_SIZE
	.align		4
.L_25:
        /*003c*/ 	.byte	0x04, 0x11
        /*003e*/ 	.short	(.L_27 - .L_26)
	.align		4
.L_26:
        /*0040*/ 	.word	index@(_ZN9deep_gemm24sm100_fp8_gemm_1d1d_implILN4cute4UMMA5MajorE0ELS3_0ELj0ELj24576ELj1536ELj128ELj224ELj128ELj1ELj128ELj128ELj64ELj6ELj128ELj128ELj2ELb0ELj150ELNS_8GemmTypeE0ELb0EN7cutlass10bfloat16_tENS_16EpilogueIdentityEEEvPijjj14CUtensorMap_stS9_S9_S9_S9_)
        /*0044*/ 	.word	0x00000000


	//----- nvinfo : EIATTR_MIN_STACK_SIZE
	.align		4
.L_27:
        /*0048*/ 	.byte	0x04, 0x12
        /*004a*/ 	.short	(.L_29 - .L_28)
	.align		4
.L_28:
        /*004c*/ 	.word	index@(_ZN9deep_gemm24sm100_fp8_gemm_1d1d_implILN4cute4UMMA5MajorE0ELS3_0ELj0ELj24576ELj1536ELj128ELj224ELj128ELj1ELj128ELj128ELj64ELj6ELj128ELj128ELj2ELb0ELj150ELNS_8GemmTypeE0ELb0EN7cutlass10bfloat16_tENS_16EpilogueIdentityEEEvPijjj14CUtensorMap_stS9_S9_S9_S9_)
        /*0050*/ 	.word	0x00000000
.L_29:


//--------------------- .nv.info._ZN9deep_gemm24sm100_fp8_gemm_1d1d_implILN4cute4UMMA5MajorE0ELS3_0ELj0ELj24576ELj1536ELj128ELj224ELj128ELj1ELj128ELj128ELj64ELj6ELj128ELj128ELj2ELb0ELj150ELNS_8GemmTypeE0ELb0EN7cutlass10bfloat16_tENS_16EpilogueIdentityEEEvPijjj14CUtensorMap_stS9_S9_S9_S9_ --------------------------
	.section	.nv.info._ZN9deep_gemm24sm100_fp8_gemm_1d1d_implILN4cute4UMMA5MajorE0ELS3_0ELj0ELj24576ELj1536ELj128ELj224ELj128ELj1ELj128ELj128ELj64ELj6ELj128ELj128ELj2ELb0ELj150ELNS_8GemmTypeE0ELb0EN7cutlass10bfloat16_tENS_16EpilogueIdentityEEEvPijjj14CUtensorMap_stS9_S9_S9_S9_,"",@"SHT_CUDA_INFO"
	.sectionflags	@""
	.align	4


	//----- nvinfo : EIATTR_CUDA_API_VERSION
	.align		4
        /*0000*/ 	.byte	0x04, 0x37
        /*0002*/ 	.short	(.L_31 - .L_30)
.L_30:
        /*0004*/ 	.word	0x00000081


	//----- nvinfo : EIATTR_KPARAM_INFO
	.align		4
.L_31:
        /*0008*/ 	.byte	0x04, 0x17
        /*000a*/ 	.short	(.L_33 - .L_32)
.L_32:
        /*000c*/ 	.word	0x00000000
        /*0010*/ 	.short	0x0008
        /*0012*/ 	.short	0x0240
        /*0014*/ 	.byte	0x00, 0xf0, 0x01, 0x02


	//----- nvinfo : EIATTR_KPARAM_INFO
	.align		4
.L_33:
        /*0018*/ 	.byte	0x04, 0x17
        /*001a*/ 	.short	(.L_35 - .L_34)
.L_34:
        /*001c*/ 	.word	0x00000000
        /*0020*/ 	.short	0x0007
        /*0022*/ 	.short	0x01c0
        /*0024*/ 	.byte	0x00, 0xf0, 0x01, 0x02


	//----- nvinfo : EIATTR_KPARAM_INFO
	.align		4
.L_35:
        /*0028*/ 	.byte	0x04, 0x17
        /*002a*/ 	.short	(.L_37 - .L_36)
.L_36:
        /*002c*/ 	.word	0x00000000
        /*0030*/ 	.short	0x0006
        /*0032*/ 	.short	0x0140
        /*0034*/ 	.byte	0x00, 0xf0, 0x01, 0x02


	//----- nvinfo : EIATTR_KPARAM_INFO
	.align		4
.L_37:
        /*0038*/ 	.byte	0x04, 0x17
        /*003a*/ 	.short	(.L_39 - .L_38)
.L_38:
        /*003c*/ 	.word	0x00000000
        /*0040*/ 	.short	0x0005
        /*0042*/ 	.short	0x00c0
        /*0044*/ 	.byte	0x00, 0xf0, 0x01, 0x02


	//----- nvinfo : EIATTR_KPARAM_INFO
	.align		4
.L_39:
        /*0048*/ 	.byte	0x04, 0x17
        /*004a*/ 	.short	(.L_41 - .L_40)
.L_40:
        /*004c*/ 	.word	0x00000000
        /*0050*/ 	.short	0x0004
        /*0052*/ 	.short	0x0040
        /*0054*/ 	.byte	0x00, 0xf0, 0x01, 0x02


	//----- nvinfo : EIATTR_KPARAM_INFO
	.align		4
.L_41:
        /*0058*/ 	.byte	0x04, 0x17
        /*005a*/ 	.short	(.L_43 - .L_42)
.L_42:
        /*005c*/ 	.word	0x00000000
        /*0060*/ 	.short	0x0003
        /*0062*/ 	.short	0x0010
        /*0064*/ 	.byte	0x00, 0xf0, 0x11, 0x00


	//----- nvinfo : EIATTR_KPARAM_INFO
	.align		4
.L_43:
        /*0068*/ 	.byte	0x04, 0x17
        /*006a*/ 	.short	(.L_45 - .L_44)
.L_44:
        /*006c*/ 	.word	0x00000000
        /*0070*/ 	.short	0x0002
        /*0072*/ 	.short	0x000c
        /*0074*/ 	.byte	0x00, 0xf0, 0x11, 0x00


	//----- nvinfo : EIATTR_KPARAM_INFO
	.align		4
.L_45:
        /*0078*/ 	.byte	0x04, 0x17
        /*007a*/ 	.short	(.L_47 - .L_46)
.L_46:
        /*007c*/ 	.word	0x00000000
        /*0080*/ 	.short	0x0001
        /*0082*/ 	.short	0x0008
        /*0084*/ 	.byte	0x00, 0xf0, 0x11, 0x00


	//----- nvinfo : EIATTR_KPARAM_INFO
	.align		4
.L_47:
        /*0088*/ 	.byte	0x04, 0x17
        /*008a*/ 	.short	(.L_49 - .L_48)
.L_48:
        /*008c*/ 	.word	0x00000000
        /*0090*/ 	.short	0x0000
        /*0092*/ 	.short	0x0000
        /*0094*/ 	.byte	0x00, 0xf5, 0x21, 0x00


	//----- nvinfo : EIATTR_AT_ENTRY_FRAGMENTS
	.align		4
.L_49:
        /*0098*/ 	.byte	0x04, 0x4f
        /*009a*/ 	.short	(.L_51 - .L_50)


	//   ....[0]....
.L_50:
        /*009c*/ 	.word	0x00000004


	//   ....[1]....
        /*00a0*/ 	.word	0x00000005


	//----- nvinfo : EIATTR_RESERVED_SMEM_USED
	.align		4
.L_51:
        /*00a4*/ 	.byte	0x01, 0x41
	.zero		2


	//----- nvinfo : EIATTR_SPARSE_MMA_MASK
	.align		4
        /*00a8*/ 	.byte	0x03, 0x50
        /*00aa*/ 	.short	0x0000


	//----- nvinfo : EIATTR_TCGEN05_2CTA_USED
	.align		4
        /*00ac*/ 	.byte	0x01, 0x52
	.zero		2


	//----- nvinfo : EIATTR_MAXREG_COUNT
	.align		4
        /*00b0*/ 	.byte	0x03, 0x1b
        /*00b2*/ 	.short	0x00ff


	//----- nvinfo : EIATTR_NUM_BARRIERS
	.align		4
        /*00b4*/ 	.byte	0x02, 0x4c
        /*00b6*/ 	.byte	0x09
	.zero		1


	//----- nvinfo : EIATTR_INT_WARP_WIDE_INSTR_OFFSETS
	.align		4
        /*00b8*/ 	.byte	0x04, 0x31
        /*00ba*/ 	.short	(.L_53 - .L_52)


	//   ....[0]....
.L_52:
        /*00bc*/ 	.word	0x000051c0


	//   ....[1]....
        /*00c0*/ 	.word	0x000051e0


	//----- nvinfo : EIATTR_COOP_GROUP_MASK_REGIDS
	.align		4
.L_53:
        /*00c4*/ 	.byte	0x04, 0x29
        /*00c6*/ 	.short	(.L_55 - .L_54)


	//   ....[0]....
.L_54:
        /*00c8*/ 	.word	0xffffffff


	//   ....[1]....
        /*00cc*/ 	.word	0xffffffff


	//   ....[2]....
        /*00d0*/ 	.word	0xffffffff


	//   ....[3]....
        /*00d4*/ 	.word	0xffffffff


	//   ....[4]....
        /*00d8*/ 	.word	0xffffffff


	//   ....[5]....
        /*00dc*/ 	.word	0xffffffff


	//   ....[6]....
        /*00e0*/ 	.word	0xffffffff


	//   ....[7]....
        /*00e4*/ 	.word	0xffffffff


	//   ....[8]....
        /*00e8*/ 	.word	0xffffffff


	//   ....[9]....
        /*00ec*/ 	.word	0xffffffff


	//   ....[10]....
        /*00f0*/ 	.word	0xffffffff


	//   ....[11]....
        /*00f4*/ 	.word	0xffffffff


	//   ....[12]....
        /*00f8*/ 	.word	0xffffffff


	//   ....[13]....
        /*00fc*/ 	.word	0xffffffff


	//   ....[14]....
        /*0100*/ 	.word	0xffffffff


	//----- nvinfo : EIATTR_COOP_GROUP_INSTR_OFFSETS
	.align		4
.L_55:
        /*0104*/ 	.byte	0x04, 0x28
        /*0106*/ 	.short	(.L_57 - .L_56)


	//   ....[0]....
.L_56:
        /*0108*/ 	.word	0x00000030


	//   ....[1]....
        /*010c*/ 	.word	0x000004d0


	//   ....[2]....
        /*0110*/ 	.word	0x00000ae0


	//   ....[3]....
        /*0114*/ 	.word	0x00000b80


	//   ....[4]....
        /*0118*/ 	.word	0x00001000


	//   ....[5]....
        /*011c*/ 	.word	0x000010b0


	//   ....[6]....
        /*0120*/ 	.word	0x00001160


	//   ....[7]....
        /*0124*/ 	.word	0x000017c0


	//   ....[8]....
        /*0128*/ 	.word	0x000017e0


	//   ....[9]....
        /*012c*/ 	.word	0x00001800


	//   ....[10]....
        /*0130*/ 	.word	0x00001a60


	//   ....[11]....
        /*0134*/ 	.word	0x00001a90


	//   ....[12]....
        /*0138*/ 	.word	0x00001ab0


	//   ....[13]....
        /*013c*/ 	.word	0x000050e0


	//   ....[14]....
        /*0140*/ 	.word	0x000052a0


	//----- nvinfo : EIATTR_VRC_CTA_INIT_COUNT
	.align		4
.L_57:
        /*0144*/ 	.byte	0x02, 0x4a
        /*0146*/ 	.byte	0x80
	.zero		1


	//----- nvinfo : EIATTR_MBARRIER_INSTR_OFFSETS
	.align		4
        /*0148*/ 	.byte	0x04, 0x39
        /*014a*/ 	.short	(.L_59 - .L_58)


	//   ....[0]....
.L_58:
        /*014c*/ 	.word	0x00000330
        /*0150*/ 	.word	0x000000ff
        /*0154*/ 	.word	0x00033400
        /*0158*/ 	.short	0x0100
        /*015a*/ 	.byte	0x05
	.zero		1


	//   ....[1]....
        /*015c*/ 	.word	0x00000340
        /*0160*/ 	.word	0x000000ff
        /*0164*/ 	.word	0x00033430
        /*0168*/ 	.short	0x0100
        /*016a*/ 	.byte	0x05
	.zero		1


	//   ....[2]....
        /*016c*/ 	.word	0x00000350
        /*0170*/ 	.word	0x000000ff
        /*0174*/ 	.word	0x00033460
        /*0178*/ 	.short	0x0100
        /*017a*/ 	.byte	0x05
	.zero		1


	//   ....[3]....
        /*017c*/ 	.word	0x00000360
        /*0180*/ 	.word	0x000000ff
        /*0184*/ 	.word	0x00033408
        /*0188*/ 	.short	0x0100
        /*018a*/ 	.byte	0x05
	.zero		1


	//   ....[4]....
        /*018c*/ 	.word	0x00000370
        /*0190*/ 	.word	0x000000ff
        /*0194*/ 	.word	0x00033438
        /*0198*/ 	.short	0x0100
        /*019a*/ 	.byte	0x05
	.zero		1


	//   ....[5]....
        /*019c*/ 	.word	0x00000380
        /*01a0*/ 	.word	0x000000ff
        /*01a4*/ 	.word	0x00033468
        /*01a8*/ 	.short	0x0100
        /*01aa*/ 	.byte	0x05
	.zero		1


	//   ....[6]....
        /*01ac*/ 	.word	0x00000390
        /*01b0*/ 	.word	0x000000ff
        /*01b4*/ 	.word	0x00033410
        /*01b8*/ 	.short	0x0100
        /*01ba*/ 	.byte	0x05
	.zero		1


	//   ....[7]....
        /*01bc*/ 	.word	0x000003a0
        /*01c0*/ 	.word	0x000000ff
        /*01c4*/ 	.word	0x00033440
        /*01c8*/ 	.short	0x0100
        /*01ca*/ 	.byte	0x05
	.zero		1


	//   ....[8]....
        /*01cc*/ 	.word	0x000003b0
        /*01d0*/ 	.word	0x000000ff
        /*01d4*/ 	.word	0x00033470
        /*01d8*/ 	.short	0x0100
        /*01da*/ 	.byte	0x05
	.zero		1


	//   ....[9]....
        /*01dc*/ 	.word	0x000003c0
        /*01e0*/ 	.word	0x000000ff
        /*01e4*/ 	.word	0x00033418
        /*01e8*/ 	.short	0x0100
        /*01ea*/ 	.byte	0x05
	.zero		1


	//   ....[10]....
        /*01ec*/ 	.word	0x000003d0
        /*01f0*/ 	.word	0x000000ff
        /*01f4*/ 	.word	0x00033448
        /*01f8*/ 	.short	0x0100
        /*01fa*/ 	.byte	0x05
	.zero		1


	//   ....[11]....
        /*01fc*/ 	.word	0x000003e0
        /*0200*/ 	.word	0x000000ff
        /*0204*/ 	.word	0x00033478
        /*0208*/ 	.short	0x0100
        /*020a*/ 	.byte	0x05
	.zero		1


	//   ....[12]....
        /*020c*/ 	.word	0x000003f0
        /*0210*/ 	.word	0x000000ff
        /*0214*/ 	.word	0x00033420
        /*0218*/ 	.short	0x0100
        /*021a*/ 	.byte	0x05
	.zero		1


	//   ....[13]....
        /*021c*/ 	.word	0x00000400
        /*0220*/ 	.word	0x000000ff
        /*0224*/ 	.word	0x00033450
        /*0228*/ 	.short	0x0100
        /*022a*/ 	.byte	0x05
	.zero		1


	//   ....[14]....
        /*022c*/ 	.word	0x00000410
        /*0230*/ 	.word	0x000000ff
        /*0234*/ 	.word	0x00033480
        /*0238*/ 	.short	0x0100
        /*023a*/ 	.byte	0x05
	.zero		1


	//   ....[15]....
        /*023c*/ 	.word	0x00000420
        /*0240*/ 	.word	0x000000ff
        /*0244*/ 	.word	0x00033428
        /*0248*/ 	.short	0x0100
        /*024a*/ 	.byte	0x05
	.zero		1


	//   ....[16]....
        /*024c*/ 	.word	0x00000430
        /*0250*/ 	.word	0x000000ff
        /*0254*/ 	.word	0x00033458
        /*0258*/ 	.short	0x0100
        /*025a*/ 	.byte	0x05
	.zero		1


	//   ....[17]....
        /*025c*/ 	.word	0x00000440
        /*0260*/ 	.word	0x000000ff
        /*0264*/ 	.word	0x00033488
        /*0268*/ 	.short	0x0100
        /*026a*/ 	.byte	0x05
	.zero		1


	//   ....[18]....
        /*026c*/ 	.word	0x00000450
        /*0270*/ 	.word	0x000000ff
        /*0274*/ 	.word	0x00033490
        /*0278*/ 	.short	0x0100
        /*027a*/ 	.byte	0x05
	.zero		1


	//   ....[19]....
        /*027c*/ 	.word	0x00000460
        /*0280*/ 	.word	0x000000ff
        /*0284*/ 	.word	0x000334a0
        /*0288*/ 	.short	0x0100
        /*028a*/ 	.byte	0x05
	.zero		1


	//   ....[20]....
        /*028c*/ 	.word	0x00000470
        /*0290*/ 	.word	0x000000ff
        /*0294*/ 	.word	0x00033498
        /*0298*/ 	.short	0x0100
        /*029a*/ 	.byte	0x05
	.zero		1


	//   ....[21]....
        /*029c*/ 	.word	0x00000480
        /*02a0*/ 	.word	0x000000ff
        /*02a4*/ 	.word	0x000334a8
        /*02a8*/ 	.short	0x0100
        /*02aa*/ 	.byte	0x05
	.zero		1


	//   ....[22]....
        /*02ac*/ 	.word	0x00000750
        /*02b0*/ 	.word	0x0000000a
        /*02b4*/ 	.word	0x00000000
        /*02b8*/ 	.short	0x010a
        /*02ba*/ 	.byte	0xff
	.zero		1


	//   ....[23]....
        /*02bc*/ 	.word	0x00000770
        /*02c0*/ 	.word	0x0000000a
        /*02c4*/ 	.word	0x00000000
        /*02c8*/ 	.short	0x010a
        /*02ca*/ 	.byte	0xff
	.zero		1


	//   ....[24]....
        /*02cc*/ 	.word	0x00000950
        /*02d0*/ 	.word	0x00000006
        /*02d4*/ 	.word	0x00000000
        /*02d8*/ 	.short	0x010a
        /*02da*/ 	.byte	0xff
	.zero		1


	//   ....[25]....
        /*02dc*/ 	.word	0x00000970
        /*02e0*/ 	.word	0x00000006
        /*02e4*/ 	.word	0x00000000
        /*02e8*/ 	.short	0x010a
        /*02ea*/ 	.byte	0xff
	.zero		1


	//   ....[26]....
        /*02ec*/ 	.word	0x00000a60
        /*02f0*/ 	.word	0x00000006
        /*02f4*/ 	.word	0x00000000
        /*02f8*/ 	.short	0x0101
        /*02fa*/ 	.byte	0xff
	.zero		1


	//   ....[27]....
        /*02fc*/ 	.word	0x00000eb0
        /*0300*/ 	.word	0x00000002
        /*0304*/ 	.word	0x00033400
        /*0308*/ 	.short	0x010a
        /*030a*/ 	.byte	0xff
	.zero		1


	//   ....[28]....
        /*030c*/ 	.word	0x00001240
        /*0310*/ 	.word	0x00000002
        /*0314*/ 	.word	0x00000000
        /*0318*/ 	.short	0x0101
        /*031a*/ 	.byte	0xff
	.zero		1


	//   ....[29]....
        /*031c*/ 	.word	0x00001590
        /*0320*/ 	.word	0x00000003
        /*0324*/ 	.word	0x000334a0
        /*0328*/ 	.short	0x010a
        /*032a*/ 	.byte	0x09
	.zero		1


	//   ....[30]....
        /*032c*/ 	.word	0x00001650
        /*0330*/ 	.word	0x000000ff
        /*0334*/ 	.word	0x00033460
        /*0338*/ 	.short	0x010a
        /*033a*/ 	.byte	0x0e
	.zero		1


	//   ....[31]....
        /*033c*/ 	.word	0x00001a30
        /*0340*/ 	.word	0x000000ff
        /*0344*/ 	.word	0x00033460
        /*0348*/ 	.short	0x010a
        /*034a*/ 	.byte	0x0a
	.zero		1


	//   ....[32]....
        /*034c*/ 	.word	0x00001e60
        /*0350*/ 	.word	0x00000002
        /*0354*/ 	.word	0x000334a0
        /*0358*/ 	.short	0x010a
        /*035a*/ 	.byte	0xff
	.zero		1


	//   ....[33]....
        /*035c*/ 	.word	0x000020d0
        /*0360*/ 	.word	0x00000004
        /*0364*/ 	.word	0x00033430
        /*0368*/ 	.short	0x010a
        /*036a*/ 	.byte	0xff
	.zero		1


	//   ....[34]....
        /*036c*/ 	.word	0x00002470
        /*0370*/ 	.word	0x00000004
        /*0374*/ 	.word	0x00033438
        /*0378*/ 	.short	0x010a
        /*037a*/ 	.byte	0xff
	.zero		1


	//   ....[35]....
        /*037c*/ 	.word	0x000025e0
        /*0380*/ 	.word	0x00000004
        /*0384*/ 	.word	0x00033440
        /*0388*/ 	.short	0x010a
        /*038a*/ 	.byte	0xff
	.zero		1


	//   ....[36]....
        /*038c*/ 	.word	0x00002740
        /*0390*/ 	.word	0x00000004
        /*0394*/ 	.word	0x00033448
        /*0398*/ 	.short	0x010a
        /*039a*/ 	.byte	0xff
	.zero		1


	//   ....[37]....
        /*039c*/ 	.word	0x000028a0
        /*03a0*/ 	.word	0x00000004
        /*03a4*/ 	.word	0x00033450
        /*03a8*/ 	.short	0x010a
        /*03aa*/ 	.byte	0xff
	.zero		1


	//   ....[38]....
        /*03ac*/ 	.word	0x00002af0
        /*03b0*/ 	.word	0x00000004
        /*03b4*/ 	.word	0x00033458
        /*03b8*/ 	.short	0x010a
        /*03ba*/ 	.byte	0xff
	.zero		1


	//   ....[39]....
        /*03bc*/ 	.word	0x00002c20
        /*03c0*/ 	.word	0x00000004
        /*03c4*/ 	.word	0x00033430
        /*03c8*/ 	.short	0x010a
        /*03ca*/ 	.byte	0xff
	.zero		1


	//   ....[40]....
        /*03cc*/ 	.word	0x00002d50
        /*03d0*/ 	.word	0x00000004
        /*03d4*/ 	.word	0x00033438
        /*03d8*/ 	.short	0x010a
        /*03da*/ 	.byte	0xff
	.zero		1


	//   ....[41]....
        /*03dc*/ 	.word	0x00002e80
        /*03e0*/ 	.word	0x00000004
        /*03e4*/ 	.word	0x00033440
        /*03e8*/ 	.short	0x010a
        /*03ea*/ 	.byte	0xff
	.zero		1


	//   ....[42]....
        /*03ec*/ 	.word	0x000030a0
        /*03f0*/ 	.word	0x00000004
        /*03f4*/ 	.word	0x00033448
        /*03f8*/ 	.short	0x010a
        /*03fa*/ 	.byte	0xff
	.zero		1


	//   ....[43]....
        /*03fc*/ 	.word	0x000031d0
        /*0400*/ 	.word	0x00000004
        /*0404*/ 	.word	0x00033450
        /*0408*/ 	.short	0x010a
        /*040a*/ 	.byte	0xff
	.zero		1


	//   ....[44]....
        /*040c*/ 	.word	0x00003300
        /*0410*/ 	.word	0x00000004
        /*0414*/ 	.word	0x00033458
        /*0418*/ 	.short	0x010a
        /*041a*/ 	.byte	0xff
	.zero		1


	//   ....[45]....
        /*041c*/ 	.word	0x000037a0
        /*0420*/ 	.word	0x00000003
        /*0424*/ 	.word	0x00033490
        /*0428*/ 	.short	0x010a
        /*042a*/ 	.byte	0xff
	.zero		1


	//   ....[46]....
        /*042c*/ 	.word	0x00004f60
        /*0430*/ 	.word	0x00000003
        /*0434*/ 	.word	0x00000000
        /*0438*/ 	.short	0x0101
        /*043a*/ 	.byte	0xff
	.zero		1


	//   ....[47]....
        /*043c*/ 	.word	0x000052d0
        /*0440*/ 	.word	0x0000000a
        /*0444*/ 	.word	0x00000000
        /*0448*/ 	.short	0x010a
        /*044a*/ 	.byte	0xff
	.zero		1


	//   ....[48]....
        /*044c*/ 	.word	0x00005330
        /*0450*/ 	.word	0x00000006
        /*0454*/ 	.word	0x00000000
        /*0458*/ 	.short	0x010a
        /*045a*/ 	.byte	0xff
	.zero		1


	//   ....[49]....
        /*045c*/ 	.word	0x00005390
        /*0460*/ 	.word	0x00000002
        /*0464*/ 	.word	0x00033400
        /*0468*/ 	.short	0x010a
        /*046a*/ 	.byte	0xff
	.zero		1


	//   ....[50]....
        /*046c*/ 	.word	0x00005410
        /*0470*/ 	.word	0x00000003
        /*0474*/ 	.word	0x000334a0
        /*0478*/ 	.short	0x010a
        /*047a*/ 	.byte	0xff
	.zero		1


	//   ....[51]....
        /*047c*/ 	.word	0x00005480
        /*0480*/ 	.word	0x00000005
        /*0484*/ 	.word	0x00033460
        /*0488*/ 	.short	0x010a
        /*048a*/ 	.byte	0xff
	.zero		1


	//   ....[52]....
        /*048c*/ 	.word	0x000054f0
        /*0490*/ 	.word	0x00000003
        /*0494*/ 	.word	0x00033460
        /*0498*/ 	.short	0x010a
        /*049a*/ 	.byte	0xff
	.zero		1


	//   ....[53]....
        /*049c*/ 	.word	0x00005560
        /*04a0*/ 	.word	0x00000004
        /*04a4*/ 	.word	0x00033430
        /*04a8*/ 	.short	0x010a
        /*04aa*/ 	.byte	0xff
	.zero		1


	//   ....[54]....
        /*04ac*/ 	.word	0x000055d0
        /*04b0*/ 	.word	0x00000004
        /*04b4*/ 	.word	0x00033438
        /*04b8*/ 	.short	0x010a
        /*04ba*/ 	.byte	0xff
	.zero		1


	//   ....[55]....
        /*04bc*/ 	.word	0x00005640
        /*04c0*/ 	.word	0x00000004
        /*04c4*/ 	.word	0x00033440
        /*04c8*/ 	.short	0x010a
        /*04ca*/ 	.byte	0xff
	.zero		1


	//   ....[56]....
        /*04cc*/ 	.word	0x000056b0
        /*04d0*/ 	.word	0x00000004
        /*04d4*/ 	.word	0x00033448
        /*04d8*/ 	.short	0x010a
        /*04da*/ 	.byte	0xff
	.zero		1


	//   ....[57]....
        /*04dc*/ 	.word	0x00005720
        /*04e0*/ 	.word	0x00000004
        /*04e4*/ 	.word	0x00033450
        /*04e8*/ 	.short	0x010a
        /*04ea*/ 	.byte	0xff
	.zero		1


	//   ....[58]....
        /*04ec*/ 	.word	0x00005790
        /*04f0*/ 	.word	0x00000004
        /*04f4*/ 	.word	0x00033458
        /*04f8*/ 	.short	0x010a
        /*04fa*/ 	.byte	0xff
	.zero		1


	//   ....[59]....
        /*04fc*/ 	.word	0x000057e0
        /*0500*/ 	.word	0x00000004
        /*0504*/ 	.word	0x00033430
        /*0508*/ 	.short	0x010a
        /*050a*/ 	.byte	0xff
	.zero		1


	//   ....[60]....
        /*050c*/ 	.word	0x00005830
        /*0510*/ 	.word	0x00000004
        /*0514*/ 	.word	0x00033438
        /*0518*/ 	.short	0x010a
        /*051a*/ 	.byte	0xff
	.zero		1


	//   ....[61]....
        /*051c*/ 	.word	0x00005880
        /*0520*/ 	.word	0x00000004
        /*0524*/ 	.word	0x00033440
        /*0528*/ 	.short	0x010a
        /*052a*/ 	.byte	0xff
	.zero		1


	//   ....[62]....
        /*052c*/ 	.word	0x000058d0
        /*0530*/ 	.word	0x00000004
        /*0534*/ 	.word	0x00033448
        /*0538*/ 	.short	0x010a
        /*053a*/ 	.byte	0xff
	.zero		1


	//   ....[63]....
        /*053c*/ 	.word	0x00005920
        /*0540*/ 	.word	0x00000004
        /*0544*/ 	.word	0x00033450
        /*0548*/ 	.short	0x010a
        /*054a*/ 	.byte	0xff
	.zero		1


	//   ....[64]....
        /*054c*/ 	.word	0x00005970
        /*0550*/ 	.word	0x00000004
        /*0554*/ 	.word	0x00033458
        /*0558*/ 	.short	0x010a
        /*055a*/ 	.byte	0xff
	.zero		1


	//   ....[65]....
        /*055c*/ 	.word	0x000059e0
        /*0560*/ 	.word	0x00000003
        /*0564*/ 	.word	0x00033490
        /*0568*/ 	.short	0x010a
        /*056a*/ 	.byte	0xff
	.zero		1


	//----- nvinfo : EIATTR_NUM_MBARRIERS
	.align		4
.L_59:
        /*056c*/ 	.byte	0x03, 0x38
        /*056e*/ 	.short	0x0016


	//----- nvinfo : EIATTR_EXIT_INSTR_OFFSETS
	.align		4
        /*0570*/ 	.byte	0x04, 0x1c
        /*0572*/ 	.short	(.L_61 - .L_60)


	//   ....[0]....
.L_60:
        /*0574*/ 	.word	0x00000cc0


	//   ....[1]....
        /*0578*/ 	.word	0x000012a0


	//   ....[2]....
        /*057c*/ 	.word	0x00001de0


	//   ....[3]....
        /*0580*/ 	.word	0x00001e90


	//   ....[4]....
        /*0584*/ 	.word	0x00001ef0


	//   ....[5]....
        /*0588*/ 	.word	0x00003450


	//   ....[6]....
        /*058c*/ 	.word	0x000034b0


	//   ....[7]....
        /*0590*/ 	.word	0x000050c0


	//   ....[8]....
        /*0594*/ 	.word	0x000052b0


	//----- nvinfo : EIATTR_MAX_THREADS
	.align		4
.L_61:
        /*0598*/ 	.byte	0x04, 0x05
        /*059a*/ 	.short	(.L_63 - .L_62)
.L_62:
        /*059c*/ 	.word	0x00000100
        /*05a0*/ 	.word	0x00000001
        /*05a4*/ 	.word	0x00000001


	//----- nvinfo : EIATTR_CRS_STACK_SIZE
	.align		4
.L_63:
        /*05a8*/ 	.byte	0x04, 0x1e
        /*05aa*/ 	.short	(.L_65 - .L_64)
.L_64:
        /*05ac*/ 	.word	0x00000000


	//----- nvinfo : EIATTR_CBANK_PARAM_SIZE
	.align		4
.L_65:
        /*05b0*/ 	.byte	0x03, 0x19
        /*05b2*/ 	.short	0x02c0


	//----- nvinfo : EIATTR_PARAM_CBANK
	.align		4
        /*05b4*/ 	.byte	0x04, 0x0a
        /*05b6*/ 	.short	(.L_67 - .L_66)
	.align		4
.L_66:
        /*05b8*/ 	.word	index@(.nv.constant0._ZN9deep_gemm24sm100_fp8_gemm_1d1d_implILN4cute4UMMA5MajorE0ELS3_0ELj0ELj24576ELj1536ELj128ELj224ELj128ELj1ELj128ELj128ELj64ELj6ELj128ELj128ELj2ELb0ELj150ELNS_8GemmTypeE0ELb0EN7cutlass10bfloat16_tENS_16EpilogueIdentityEEEvPijjj14CUtensorMap_stS9_S9_S9_S9_)
        /*05bc*/ 	.short	0x0380
        /*05be*/ 	.short	0x02c0


	//----- nvinfo : EIATTR_SW_WAR
	.align		4
.L_67:
        /*05c0*/ 	.byte	0x04, 0x36
        /*05c2*/ 	.short	(.L_69 - .L_68)
.L_68:
        /*05c4*/ 	.word	0x00000008
.L_69:


//--------------------- .nv.compat                --------------------------
	.section	.nv.compat,"",@"SHT_CUDA_COMPAT_INFO"
	.align	4
        /*0000*/ 	.byte	0x02, 0x02, 0x02, 0x00, 0x02, 0x05, 0x05, 0x00, 0x02, 0x03, 0x01, 0x00, 0x02, 0x06, 0x01, 0x00


//--------------------- .nv.callgraph             --------------------------
	.section	.nv.callgraph,"",@"SHT_CUDA_CALLGRAPH"
	.align	4
	.sectionentsize	8
	.align		4
        /*0000*/ 	.word	0x00000000
	.align		4
        /*0004*/ 	.word	0xffffffff
	.align		4
        /*0008*/ 	.word	0x00000000
	.align		4
        /*000c*/ 	.word	0xfffffffe
	.align		4
        /*0010*/ 	.word	0x00000000
	.align		4
        /*0014*/ 	.word	0xfffffffd
	.align		4
        /*0018*/ 	.word	0x00000000
	.align		4
        /*001c*/ 	.word	0xfffffffc


//--------------------- .nv.constant4             --------------------------
	.section	.nv.constant4,"a",@progbits
	.align	8
	.align		8
.nv.constant4:
        /*0000*/ 	.dword	_ZN45_INTERNAL_56b3b32d_9_kernel_cu_5f2313a1_913524cuda3std3__45__cpo5beginE
	.align		8
        /*0008*/ 	.dword	_ZN45_INTERNAL_56b3b32d_9_kernel_cu_5f2313a1_913524cuda3std3__45__cpo3endE
	.align		8
        /*0010*/ 	.dword	_ZN45_INTERNAL_56b3b32d_9_kernel_cu_5f2313a1_913524cuda3std3__45__cpo6cbeginE
	.align		8
        /*0018*/ 	.dword	_ZN45_INTERNAL_56b3b32d_9_kernel_cu_5f2313a1_913524cuda3std3__45__cpo4cendE
	.align		8
        /*0020*/ 	.dword	_ZN45_INTERNAL_56b3b32d_9_kernel_cu_5f2313a1_913524cuda3std3__447_GLOBAL__N__56b3b32d_9_kernel_cu_5f2313a1_913526ignoreE
	.align		8
        /*0028*/ 	.dword	_ZN45_INTERNAL_56b3b32d_9_kernel_cu_5f2313a1_913524cuda3std3__419piecewise_constructE
	.align		8
        /*0030*/ 	.dword	_ZN45_INTERNAL_56b3b32d_9_kernel_cu_5f2313a1_913524cuda3std3__48in_placeE
	.align		8
        /*0038*/ 	.dword	_ZN45_INTERNAL_56b3b32d_9_kernel_cu_5f2313a1_913524cuda3std6ranges3__45__cpo4swapE
	.align		8
        /*0040*/ 	.dword	_ZN45_INTERNAL_56b3b32d_9_kernel_cu_5f2313a1_913524cuda3std6ranges3__45__cpo9iter_moveE
	.align		8
        /*0048*/ 	.dword	_ZN45_INTERNAL_56b3b32d_9_kernel_cu_5f2313a1_913524cute7productE
	.align		8
        /*0050*/ 	.dword	_ZN45_INTERNAL_56b3b32d_9_kernel_cu_5f2313a1_913524cute1_E


//--------------------- .text._ZN9deep_gemm24sm100_fp8_gemm_1d1d_implILN4cute4UMMA5MajorE0ELS3_0ELj0ELj24576ELj1536ELj128ELj224ELj128ELj1ELj128ELj128ELj64ELj6ELj128ELj128ELj2ELb0ELj150ELNS_8GemmTypeE0ELb0EN7cutlass10bfloat16_tENS_16EpilogueIdentityEEEvPijjj14CUtensorMap_stS9_S9_S9_S9_ --------------------------
	.section	.text._ZN9deep_gemm24sm100_fp8_gemm_1d1d_implILN4cute4UMMA5MajorE0ELS3_0ELj0ELj24576ELj1536ELj128ELj224ELj128ELj1ELj128ELj128ELj64ELj6ELj128ELj128ELj2ELb0ELj150ELNS_8GemmTypeE0ELb0EN7cutlass10bfloat16_tENS_16EpilogueIdentityEEEvPijjj14CUtensorMap_stS9_S9_S9_S9_,"ax",@progbits
	.align	128
        .global         _ZN9deep_gemm24sm100_fp8_gemm_1d1d_implILN4cute4UMMA5MajorE0ELS3_0ELj0ELj24576ELj1536ELj128ELj224ELj128ELj1ELj128ELj128ELj64ELj6ELj128ELj128ELj2ELb0ELj150ELNS_8GemmTypeE0ELb0EN7cutlass10bfloat16_tENS_16EpilogueIdentityEEEvPijjj14CUtensorMap_stS9_S9_S9_S9_
        .type           _ZN9deep_gemm24sm100_fp8_gemm_1d1d_implILN4cute4UMMA5MajorE0ELS3_0ELj0ELj24576ELj1536ELj128ELj224ELj128ELj1ELj128ELj128ELj64ELj6ELj128ELj128ELj2ELb0ELj150ELNS_8GemmTypeE0ELb0EN7cutlass10bfloat16_tENS_16EpilogueIdentityEEEvPijjj14CUtensorMap_stS9_S9_S9_S9_,@function
        .size           _ZN9deep_gemm24sm100_fp8_gemm_1d1d_implILN4cute4UMMA5MajorE0ELS3_0ELj0ELj24576ELj1536ELj128ELj224ELj128ELj1ELj128ELj128ELj64ELj6ELj128ELj128ELj2ELb0ELj150ELNS_8GemmTypeE0ELb0EN7cutlass10bfloat16_tENS_16EpilogueIdentityEEEvPijjj14CUtensorMap_stS9_S9_S9_S9_,(.L_x_106 - _ZN9deep_gemm24sm100_fp8_gemm_1d1d_implILN4cute4UMMA5MajorE0ELS3_0ELj0ELj24576ELj1536ELj128ELj224ELj128ELj1ELj128ELj128ELj64ELj6ELj128ELj128ELj2ELb0ELj150ELNS_8GemmTypeE0ELb0EN7cutlass10bfloat16_tENS_16EpilogueIdentityEEEvPijjj14CUtensorMap_stS9_S9_S9_S9_)
        .other          _ZN9deep_gemm24sm100_fp8_gemm_1d1d_implILN4cute4UMMA5MajorE0ELS3_0ELj0ELj24576ELj1536ELj128ELj224ELj128ELj1ELj128ELj128ELj64ELj6ELj128ELj128ELj2ELb0ELj150ELNS_8GemmTypeE0ELb0EN7cutlass10bfloat16_tENS_16EpilogueIdentityEEEvPijjj14CUtensorMap_stS9_S9_S9_S9_,@"STO_CUDA_ENTRY STV_DEFAULT"
_ZN9deep_gemm24sm100_fp8_gemm_1d1d_implILN4cute4UMMA5MajorE0ELS3_0ELj0ELj24576ELj1536ELj128ELj224ELj128ELj1ELj128ELj128ELj64ELj6ELj128ELj128ELj2ELb0ELj150ELNS_8GemmTypeE0ELb0EN7cutlass10bfloat16_tENS_16EpilogueIdentityEEEvPijjj14CUtensorMap_stS9_S9_S9_S9_:
.text._ZN9deep_gemm24sm100_fp8_gemm_1d1d_implILN4cute4UMMA5MajorE0ELS3_0ELj0ELj24576ELj1536ELj128ELj224ELj128ELj1ELj128ELj128ELj64ELj6ELj128ELj128ELj2ELb0ELj150ELNS_8GemmTypeE0ELb0EN7cutlass10bfloat16_tENS_16EpilogueIdentityEEEvPijjj14CUtensorMap_stS9_S9_S9_S9_:
[----:B------:R-:W1:Y:S01]  /*0000*/  LDC R1, c[0x0][0x37c] ;  /* 0x0000df00ff017b82 */ /* 0x000e620000000800 */
[----:B------:R-:W2:Y:S02]  /*0010*/  S2R R0, SR_TID.X ;  /* 0x0000000000007919 */ /* 0x000ea40000002100 */
[----:B--2---:R-:W-:-:S05]  /*0020*/  SHF.R.U32.HI R0, RZ, 0x5, R0 ;  /* 0x00000005ff007819 */ /* 0x004fca0000011600 */
[----:B------:R-:W2:Y:S02]  /*0030*/  SHFL.IDX PT, R21, R0, RZ, 0x1f ;  /* 0x00001fff00157589 */ /* 0x000ea400000e0000 */
[----:B--2---:R-:W-:-:S13]  /*0040*/  ISETP.NE.AND P0, PT, R21, 0x2, PT ;  /* 0x000000021500780c */ /* 0x004fda0003f05270 */
[----:B-1----:R-:W-:Y:S05]  /*0050*/  @!P0 BRA `(.L_x_0) ;  /* 0x0000000400188947 */ /* 0x002fea0003800000 */
[----:B------:R-:W-:-:S13]  /*0060*/  ISETP.NE.AND P0, PT, R21, 0x1, PT ;  /* 0x000000011500780c */ /* 0x000fda0003f05270 */
[----:B------:R-:W-:Y:S05]  /*0070*/  @!P0 BRA `(.L_x_1) ;  /* 0x0000000000608947 */ /* 0x000fea0003800000 */
[----:B------:R-:W-:-:S13]  /*0080*/  ISETP.NE.AND P0, PT, R21, RZ, PT ;  /* 0x000000ff1500720c */ /* 0x000fda0003f05270 */
[----:B------:R-:W-:Y:S05]  /*0090*/  @P0 BRA `(.L_x_2) ;  /* 0x0000000800940947 */ /* 0x000fea0003800000 */
[----:B------:R-:W-:Y:S01]  /*00a0*/  ELECT P0, URZ, PT ;  /* 0x0000000000ff782f */ /* 0x000fe20003800000 */
[----:B------:R-:W-:-:S12]  /*00b0*/  BSSY.RECONVERGENT B0, `(.L_x_3) ;  /* 0x0000013000007945 */ /* 0x000fd80003800200 */
[----:B------:R-:W-:Y:S05]  /*00c0*/  @!P0 BRA `(.L_x_4) ;  /* 0x0000000000448947 */ /* 0x000fea0003800000 */
[----:B------:R-:W1:Y:S02]  /*00d0*/  LDCU.64 UR4, c[0x0][0x348] ;  /* 0x00006900ff0477ac */ /* 0x000e640008000a00 */
[----:B-1----:R-:W-:Y:S02]  /*00e0*/  UIADD3 UR12, UP4, UPT, UR4, 0x40, URZ ;  /* 0x00000040040c7890 */ /* 0x002fe4000ff9e0ff */
[----:B------:R-:W-:Y:S02]  /*00f0*/  UIADD3 UR10, UP3, UPT, UR4, 0xc0, URZ ;  /* 0x000000c0040a7890 */ /* 0x000fe4000ff7e0ff */
[----:B------:R-:W-:Y:S02]  /*0100*/  UIADD3 UR8, UP2, UPT, UR4, 0x140, URZ ;  /* 0x0000014004087890 */ /* 0x000fe4000ff5e0ff */
[----:B------:R-:W-:Y:S02]  /*0110*/  UIADD3 UR6, UP1, UPT, UR4, 0x1c0, URZ ;  /* 0x000001c004067890 */ /* 0x000fe4000ff3e0ff */
[----:B------:R-:W-:-:S02]  /*0120*/  UIADD3 UR4, UP0, UPT, UR4, 0x240, URZ ;  /* 0x0000024004047890 */ /* 0x000fc4000ff1e0ff */
[----:B------:R-:W-:Y:S02]  /*0130*/  UIADD3.X UR13, UPT, UPT, URZ, UR5, URZ, UP4, !UPT ;  /* 0x00000005ff0d7290 */ /* 0x000fe4000a7fe4ff */
[----:B------:R-:W-:Y:S02]  /*0140*/  UIADD3.X UR11, UPT, UPT, URZ, UR5, URZ, UP3, !UPT ;  /* 0x00000005ff0b7290 */ /* 0x000fe40009ffe4ff */
[----:B------:R-:W-:Y:S02]  /*0150*/  UIADD3.X UR9, UPT, UPT, URZ, UR5, URZ, UP2, !UPT ;  /* 0x00000005ff097290 */ /* 0x000fe400097fe4ff */
[----:B------:R-:W-:Y:S02]  /*0160*/  UIADD3.X UR7, UPT, UPT, URZ, UR5, URZ, UP1, !UPT ;  /* 0x00000005ff077290 */ /* 0x000fe40008ffe4ff */
[----:B------:R-:W-:Y:S01]  /*0170*/  UIADD3.X UR5, UPT, UPT, URZ, UR5, URZ, UP0, !UPT ;  /* 0x00000005ff057290 */ /* 0x000fe200087fe4ff */
[----:B------:R1:W-:Y:S02]  /*0180*/  UTMACCTL.PF [UR12] ;  /* 0x000000000c0079b9 */ /* 0x0003e40008040000 */
[----:B------:R1:W-:Y:S02]  /*0190*/  UTMACCTL.PF [UR10] ;  /* 0x000000000a0079b9 */ /* 0x0003e40008040000 */
[----:B------:R1:W-:Y:S02]  /*01a0*/  UTMACCTL.PF [UR8] ;  /* 0x00000000080079b9 */ /* 0x0003e40008040000 */
[----:B------:R1:W-:Y:S02]  /*01b0*/  UTMACCTL.PF [UR6] ;  /* 0x00000000060079b9 */ /* 0x0003e40008040000 */
[----:B------:R1:W-:Y:S02]  /*01c0*/  UTMACCTL.PF [UR4] ;  /* 0x00000000040079b9 */ /* 0x0003e40008040000 */
[----:B-1----:R-:W-:Y:S01]  /*01d0*/  NOP ;  /* 0x0000000000007918 */ /* 0x002fe20000000000 */
.L_x_4:
[----:B------:R-:W-:Y:S05]  /*01e0*/  BSYNC.RECONVERGENT B0 ;  /* 0x0000000000007941 */ /* 0x000fea0003800200 */
.L_x_3:
[----:B------:R-:W-:Y:S05]  /*01f0*/  BRA `(.L_x_2) ;  /* 0x00000008003c7947 */ /* 0x000fea0003800000 */
.L_x_1:
[----:B------:R-:W-:Y:S01]  /*0200*/  ELECT P0, URZ, PT ;  /* 0x0000000000ff782f */ /* 0x000fe20003800000 */
[----:B------:R-:W-:-:S12]  /*0210*/  BSSY.RECONVERGENT B0, `(.L_x_5) ;  /* 0x0000029000007945 */ /* 0x000fd80003800200 */
[----:B------:R-:W-:Y:S05]  /*0220*/  @!P0 BRA `(.L_x_6) ;  /* 0x00000000009c8947 */ /* 0x000fea0003800000 */
[----:B------:R-:W1:Y:S01]  /*0230*/  S2UR UR5, SR_CgaCtaId ;  /* 0x00000000000579c3 */ /* 0x000e620000008800 */
[----:B------:R-:W-:Y:S01]  /*0240*/  UMOV UR7, 0x400 ;  /* 0x0000040000077882 */ /* 0x000fe20000000000 */
[----:B------:R-:W-:Y:S01]  /*0250*/  UMOV UR6, 0x1 ;  /* 0x0000000100067882 */ /* 0x000fe20000000000 */
[----:B------:R-:W-:Y:S02]  /*0260*/  UMOV UR4, 0x40 ;  /* 0x0000004000047882 */ /* 0x000fe40000000000 */
[----:B------:R-:W-:-:S04]  /*0270*/  UIADD3 UR8, UPT, UPT, -UR4, 0x100000, URZ ;  /* 0x0010000004087890 */ /* 0x000fc8000fffe1ff */
[----:B------:R-:W-:Y:S02]  /*0280*/  USHF.L.U32 UR9, UR8, 0xb, URZ ;  /* 0x0000000b08097899 */ /* 0x000fe400080006ff */
[----:B------:R-:W-:Y:S01]  /*0290*/  USHF.L.U32 UR8, UR8, 0x1, URZ ;  /* 0x0000000108087899 */ /* 0x000fe200080006ff */
[----:B------:R-:W-:Y:S02]  /*02a0*/  UMOV UR4, 0x100 ;  /* 0x0000010000047882 */ /* 0x000fe40000000000 */
[----:B------:R-:W-:-:S04]  /*02b0*/  UIADD3 UR10, UPT, UPT, -UR4, 0x100000, URZ ;  /* 0x00100000040a7890 */ /* 0x000fc8000fffe1ff */
[----:B------:R-:W-:Y:S02]  /*02c0*/  USHF.L.U32 UR11, UR10, 0xb, URZ ;  /* 0x0000000b0a0b7899 */ /* 0x000fe400080006ff */
[----:B------:R-:W-:Y:S02]  /*02d0*/  USHF.L.U32 UR10, UR10, 0x1, URZ ;  /* 0x000000010a0a7899 */ /* 0x000fe400080006ff */
[----:B-1----:R-:W-:Y:S02]  /*02e0*/  ULEA UR5, UR5, UR7, 0x18 ;  /* 0x0000000705057291 */ /* 0x002fe4000f8ec0ff */
[----:B------:R-:W-:-:S04]  /*02f0*/  UIADD3 UR6, UPT, UPT, -UR6, 0x100000, URZ ;  /* 0x0010000006067890 */ /* 0x000fc8000fffe1ff */
[----:B------:R-:W-:Y:S02]  /*0300*/  USHF.L.U32 UR7, UR6, 0xb, URZ ;  /* 0x0000000b06077899 */ /* 0x000fe400080006ff */
[----:B------:R-:W-:Y:S01]  /*0310*/  USHF.L.U32 UR6, UR6, 0x1, URZ ;  /* 0x0000000106067899 */ /* 0x000fe200080006ff */
[----:B------:R-:W1:Y:S11]  /*0320*/  FENCE.VIEW.ASYNC.S ;  /* 0x00000000000073c6 */ /* 0x000e760000000000 */
[----:B-1----:R1:W2:Y:S01]  /*0330*/  SYNCS.EXCH.64 URZ, [UR5+0x33400], UR6 ;  /* 0x0334000605ff75b2 */ /* 0x0022a20008000100 */
[----:B------:R1:W3:Y:S01]  /*0340*/  SYNCS.EXCH.64 URZ, [UR5+0x33430], UR6 ;  /* 0x0334300605ff75b2 */ /* 0x0002e20008000100 */
[----:B------:R1:W4:Y:S01]  /*0350*/  SYNCS.EXCH.64 URZ, [UR5+0x33460], UR8 ;  /* 0x0334600805ff75b2 */ /* 0x0003220008000100 */
[----:B------:R1:W5:Y:S01]  /*0360*/  SYNCS.EXCH.64 URZ, [UR5+0x33408], UR6 ;  /* 0x0334080605ff75b2 */ /* 0x0003620008000100 */
[----:B------:R1:W1:Y:S01]  /*0370*/  SYNCS.EXCH.64 URZ, [UR5+0x33438], UR6 ;  /* 0x0334380605ff75b2 */ /* 0x0002620008000100 */
        /* <DEDUP_REMOVED lines=17> */
[----:B------:R-:W-:Y:S01]  /*0490*/  NOP ;  /* 0x0000000000007918 */ /* 0x000fe20000000000 */
.L_x_6:
[----:B-1----:R-:W-:Y:S05]  /*04a0*/  BSYNC.RECONVERGENT B0 ;  /* 0x0000000000007941 */ /* 0x002fea0003800200 */
.L_x_5:
[----:B------:R-:W-:Y:S05]  /*04b0*/  BRA `(.L_x_2) ;  /* 0x00000004008c7947 */ /* 0x000fea0003800000 */
.L_x_0:
[----:B------:R-:W1:Y:S01]  /*04c0*/  S2R R4, SR_CgaCtaId ;  /* 0x0000000000047919 */ /* 0x000e620000008800 */
[----:B------:R-:W-:Y:S01]  /*04d0*/  NOP ;  /* 0x0000000000007918 */ /* 0x000fe20000000000 */
[----:B------:R-:W-:-:S04]  /*04e0*/  MOV R3, 0x40 ;  /* 0x0000004000037802 */ /* 0x000fc80000000f00 */
[----:B-1----:R-:W-:Y:S02]  /*04f0*/  LEA R2, R4, R3, 0x18 ;  /* 0x0000000304027211 */ /* 0x002fe400078ec0ff */
[----:B------:R-:W-:-:S03]  /*0500*/  MOV R3, 0x400 ;  /* 0x0000040000037802 */ /* 0x000fc60000000f00 */
[----:B------:R-:W1:Y:S02]  /*0510*/  LDS.U8 R0, [R2] ;  /* 0x0000000002007984 */ /* 0x000e640000000000 */
[----:B-1----:R-:W-:Y:S02]  /*0520*/  ISETP.NE.AND P0, PT, R0, RZ, PT ;  /* 0x000000ff0000720c */ /* 0x002fe40003f05270 */
[----:B------:R-:W-:-:S11]  /*0530*/  LEA R0, R4, R3, 0x18 ;  /* 0x0000000304007211 */ /* 0x000fd600078ec0ff */
[----:B------:R-:W-:Y:S05]  /*0540*/  @P0 BRA `(.L_x_7) ;  /* 0x0000000400500947 */ /* 0x000fea0003800000 */
[C---:B------:R-:W-:Y:S02]  /*0550*/  LOP3.LUT R2, R4.reuse, 0x1, RZ, 0xc0, !PT ;  /* 0x0000000104027812 */ /* 0x040fe400078ec0ff */
[----:B------:R-:W-:Y:S02]  /*0560*/  LOP3.LUT R11, R4, 0x1, RZ, 0x3c, !PT ;  /* 0x00000001040b7812 */ /* 0x000fe400078e3cff */
[----:B------:R-:W-:-:S13]  /*0570*/  ISETP.NE.U32.AND P1, PT, R2, 0x1, PT ;  /* 0x000000010200780c */ /* 0x000fda0003f25070 */
[----:B------:R-:W-:Y:S05]  /*0580*/  @!P1 BRA `(.L_x_8) ;  /* 0x0000000000c49947 */ /* 0x000fea0003800000 */
[----:B------:R-:W-:Y:S01]  /*0590*/  ELECT P0, URZ, PT ;  /* 0x0000000000ff782f */ /* 0x000fe20003800000 */
[----:B------:R-:W-:-:S12]  /*05a0*/  BSSY B0, `(.L_x_8) ;  /* 0x000002f000007945 */ /* 0x000fd80003800000 */
[----:B------:R-:W-:Y:S05]  /*05b0*/  @!P0 BRA `(.L_x_9) ;  /* 0x0000000000b48947 */ /* 0x000fea0003800000 */
[----:B------:R-:W-:-:S05]  /*05c0*/  UMOV UR4, 0x10 ;  /* 0x0000001000047882 */ /* 0x000fca0000000000 */
[----:B------:R-:W-:Y:S04]  /*05d0*/  DEPBAR.LE SB1, 0x36 ;  /* 0x00009d800000791a */ /* 0x000fe80000000000 */
[----:B------:R-:W1:Y:S02]  /*05e0*/  UTCATOMSWS.2CTA.FIND_AND_SET.ALIGN UP0, UR4, UR4 ;  /* 0x00000004000475e3 */ /* 0x000e640008200800 */
[----:B-1----:R-:W-:Y:S01]  /*05f0*/  PLOP3.LUT P0, PT, PT, PT, UP0, 0x80, 0x8 ;  /* 0x000000000008781c */ /* 0x002fe20003f0f008 */
[----:B------:R-:W-:-:S03]  /*0600*/  IMAD.U32 R9, RZ, RZ, UR4 ;  /* 0x00000004ff097e24 */ /* 0x000fc6000f8e00ff */
[----:B------:R-:W-:-:S04]  /*0610*/  SEL R2, RZ, 0xffffffff, !P0 ;  /* 0xffffffffff027807 */ /* 0x000fc80004000000 */
[----:B------:R-:W-:-:S13]  /*0620*/  ISETP.NE.AND P0, PT, R2, RZ, PT ;  /* 0x000000ff0200720c */ /* 0x000fda0003f05270 */
[----:B------:R-:W-:Y:S05]  /*0630*/  @P0 BRA `(.L_x_10) ;  /* 0x0000000000240947 */ /* 0x000fea0003800000 */
.L_x_11:
[----:B------:R-:W-:Y:S05]  /*0640*/  NANOSLEEP 0x64 ;  /* 0x000000640000795d */ /* 0x000fea0003800000 */
[----:B------:R-:W-:-:S05]  /*0650*/  UMOV UR4, 0x10 ;  /* 0x0000001000047882 */ /* 0x000fca0000000000 */
[----:B------:R-:W-:Y:S04]  /*0660*/  DEPBAR.LE SB1, 0x36 ;  /* 0x00009d800000791a */ /* 0x000fe80000000000 */
[----:B------:R-:W1:Y:S02]  /*0670*/  UTCATOMSWS.2CTA.FIND_AND_SET.ALIGN UP0, UR4, UR4 ;  /* 0x00000004000475e3 */ /* 0x000e640008200800 */
[----:B-1----:R-:W-:Y:S01]  /*0680*/  PLOP3.LUT P0, PT, PT, PT, UP0, 0x80, 0x8 ;  /* 0x000000000008781c */ /* 0x002fe20003f0f008 */
[----:B------:R-:W-:-:S03]  /*0690*/  IMAD.U32 R9, RZ, RZ, UR4 ;  /* 0x00000004ff097e24 */ /* 0x000fc6000f8e00ff */
[----:B------:R-:W-:-:S04]  /*06a0*/  SEL R2, RZ, 0xffffffff, !P0 ;  /* 0xffffffffff027807 */ /* 0x000fc80004000000 */
[----:B------:R-:W-:-:S13]  /*06b0*/  ISETP.NE.AND P0, PT, R2, RZ, PT ;  /* 0x000000ff0200720c */ /* 0x000fda0003f05270 */
[----:B------:R-:W-:Y:S05]  /*06c0*/  @!P0 BRA `(.L_x_11) ;  /* 0xfffffffc00dc8947 */ /* 0x000fea000383ffff */
.L_x_10:
[----:B------:R-:W-:Y:S01]  /*06d0*/  MOV R3, 0x60 ;  /* 0x0000006000037802 */ /* 0x000fe20000000f00 */
[----:B------:R-:W-:Y:S02]  /*06e0*/  VIADD R2, R0, 0x334b0 ;  /* 0x000334b000027836 */ /* 0x000fe40000000000 */
[----:B------:R-:W-:Y:S01]  /*06f0*/  IMAD.MOV.U32 R8, RZ, RZ, 0x4 ;  /* 0x00000004ff087424 */ /* 0x000fe200078e00ff */
[----:B------:R-:W-:Y:S02]  /*0700*/  LEA R12, R4, R3, 0x18 ;  /* 0x00000003040c7211 */ /* 0x000fe400078ec0ff */
[----:B------:R-:W-:-:S03]  /*0710*/  MOV R3, 0x58 ;  /* 0x0000005800037802 */ /* 0x000fc60000000f00 */
[----:B------:R-:W1:Y:S01]  /*0720*/  LDS R6, [R12] ;  /* 0x000000000c067984 */ /* 0x000e620000000800 */
[----:B------:R-:W-:Y:S01]  /*0730*/  LEA R10, R4, R3, 0x18 ;  /* 0x00000003040a7211 */ /* 0x000fe200078ec0ff */
[----:B-1----:R-:W-:-:S04]  /*0740*/  IMAD.U32 R6, R6, -0x80000000, RZ ;  /* 0x8000000006067824 */ /* 0x002fc800078e00ff */
[----:B------:R-:W1:Y:S02]  /*0750*/  SYNCS.PHASECHK.TRANS64.TRYWAIT P0, [R10+URZ], R6 ;  /* 0x000000060a0075a7 */ /* 0x000e6400080011ff */
[----:B-1----:R-:W-:Y:S05]  /*0760*/  @P0 BRA `(.L_x_12) ;  /* 0x0000000000080947 */ /* 0x002fea0003800000 */
[----:B------:R-:W1:Y:S02]  /*0770*/  SYNCS.PHASECHK.TRANS64.TRYWAIT P0, [R10+URZ], R6 ;  /* 0x000000060a0075a7 */ /* 0x000e6400080011ff */
[----:B-1----:R-:W-:Y:S05]  /*0780*/  @!P0 BRA `(.L_x_13) ;  /* 0x0000004800cc8947 */ /* 0x002fea0003800000 */
.L_x_12:
[----:B------:R-:W-:Y:S01]  /*0790*/  PRMT R3, R11, 0x654, R10 ;  /* 0x000006540b037816 */ /* 0x000fe2000000000a */
[----:B-1----:R-:W-:Y:S01]  /*07a0*/  IMAD.SHL.U32 R7, R9, 0x20, RZ ;  /* 0x0000002009077824 */ /* 0x002fe200078e00ff */
[----:B------:R-:W-:Y:S01]  /*07b0*/  PRMT R2, R11, 0x654, R2 ;  /* 0x000006540b027816 */ /* 0x000fe20000000002 */
[----:B------:R-:W-:Y:S01]  /*07c0*/  IMAD.MOV.U32 R6, RZ, RZ, 0xffff ;  /* 0x0000ffffff067424 */ /* 0x000fe200078e00ff */
[----:B------:R1:W-:Y:S01]  /*07d0*/  SYNCS.ARRIVE.TRANS64.RED RZ, [R3+URZ], R8 ;  /* 0x0000000803ff79a7 */ /* 0x0003e200080004ff */
[----:B------:R-:W-:Y:S01]  /*07e0*/  IMAD.MOV.U32 R5, RZ, RZ, 0x1 ;  /* 0x00000001ff057424 */ /* 0x000fe200078e00ff */
[----:B------:R1:W-:Y:S01]  /*07f0*/  STS [R0+0x334b0], R7 ;  /* 0x0334b00700007388 */ /* 0x0003e20000000800 */
[----:B------:R-:W-:Y:S01]  /*0800*/  VIADD R10, R9, 0x10 ;  /* 0x00000010090a7836 */ /* 0x000fe20000000000 */
[----:B------:R-:W-:Y:S02]  /*0810*/  SHF.L.U32 R6, R6, R9, RZ ;  /* 0x0000000906067219 */ /* 0x000fe400000006ff */
[----:B------:R1:W-:Y:S01]  /*0820*/  STAS [R2.64], R9 ;  /* 0x0000000902007dbd */ /* 0x0003e2000c0008ff */
[----:B------:R-:W-:-:S02]  /*0830*/  MOV R15, 0x50 ;  /* 0x00000050000f7802 */ /* 0x000fc40000000f00 */
[----:B------:R-:W-:Y:S02]  /*0840*/  SHF.L.U32 R13, R5, R10, RZ ;  /* 0x0000000a050d7219 */ /* 0x000fe400000006ff */
[----:B------:R-:W-:Y:S02]  /*0850*/  LEA R15, R4, R15, 0x18 ;  /* 0x0000000f040f7211 */ /* 0x000fe400078ec0ff */
[----:B------:R-:W-:-:S05]  /*0860*/  LOP3.LUT R6, R13, R6, RZ, 0xfc, !PT ;  /* 0x000000060d067212 */ /* 0x000fca00078efcff */
[----:B------:R1:W-:Y:S04]  /*0870*/  ATOMS.OR RZ, [R15], R6 ;  /* 0x000000060fff738c */ /* 0x0003e80003000000 */
[----:B------:R1:W-:Y:S02]  /*0880*/  ATOMS.XOR RZ, [R12], R5 ;  /* 0x000000050cff738c */ /* 0x0003e40003800000 */
.L_x_9:
[----:B------:R-:W-:Y:S05]  /*0890*/  BSYNC B0 ;  /* 0x0000000000007941 */ /* 0x000fea0003800000 */
.L_x_8:
[----:B------:R-:W-:Y:S05]  /*08a0*/  @P1 BRA `(.L_x_14) ;  /* 0x0000000000881947 */ /* 0x000fea0003800000 */
[----:B------:R-:W-:Y:S05]  /*08b0*/  WARPSYNC.ALL ;  /* 0x0000000000007948 */ /* 0x000fea0003800000 */
[----:B------:R-:W-:Y:S01]  /*08c0*/  NOP ;  /* 0x0000000000007918 */ /* 0x000fe20000000000 */
[----:B------:R-:W-:-:S13]  /*08d0*/  ELECT P0, URZ, PT ;  /* 0x0000000000ff782f */ /* 0x000fda0003800000 */
[----:B------:R-:W-:Y:S05]  /*08e0*/  @!P0 BRA `(.L_x_14) ;  /* 0x0000000000788947 */ /* 0x000fea0003800000 */
[----:B-1----:R-:W-:Y:S02]  /*08f0*/  MOV R5, 0x60 ;  /* 0x0000006000057802 */ /* 0x002fe40000000f00 */
[----:B------:R-:W-:Y:S02]  /*0900*/  MOV R3, 0x58 ;  /* 0x0000005800037802 */ /* 0x000fe40000000f00 */
[C---:B------:R-:W-:Y:S02]  /*0910*/  LEA R5, R4.reuse, R5, 0x18 ;  /* 0x0000000504057211 */ /* 0x040fe400078ec0ff */
[----:B------:R-:W-:-:S03]  /*0920*/  LEA R6, R4, R3, 0x18 ;  /* 0x0000000304067211 */ /* 0x000fc600078ec0ff */
[----:B------:R-:W1:Y:S02]  /*0930*/  LDS R2, [R5] ;  /* 0x0000000005027984 */ /* 0x000e640000000800 */
[----:B-1----:R-:W-:-:S04]  /*0940*/  IMAD.U32 R2, R2, -0x80000000, RZ ;  /* 0x8000000002027824 */ /* 0x002fc800078e00ff */
[----:B------:R-:W1:Y:S02]  /*0950*/  SYNCS.PHASECHK.TRANS64.TRYWAIT P0, [R6+URZ], R2 ;  /* 0x00000002060075a7 */ /* 0x000e6400080011ff */
[----:B-1----:R-:W-:Y:S05]  /*0960*/  @P0 BRA `(.L_x_15) ;  /* 0x0000000000080947 */ /* 0x002fea0003800000 */
[----:B------:R-:W1:Y:S02]  /*0970*/  SYNCS.PHASECHK.TRANS64.TRYWAIT P0, [R6+URZ], R2 ;  /* 0x00000002060075a7 */ /* 0x000e6400080011ff */
[----:B-1----:R-:W-:Y:S05]  /*0980*/  @!P0 BRA `(.L_x_16) ;  /* 0x0000004800648947 */ /* 0x002fea0003800000 */
.L_x_15:
[----:B------:R-:W2:Y:S01]  /*0990*/  LDS R8, [R0+0x334b0] ;  /* 0x0334b00000087984 */ /* 0x000ea20000000800 */
[----:B-1----:R-:W-:Y:S01]  /*09a0*/  IMAD.MOV.U32 R3, RZ, RZ, 0xffff ;  /* 0x0000ffffff037424 */ /* 0x002fe200078e00ff */
[----:B------:R-:W-:Y:S01]  /*09b0*/  PRMT R6, R11, 0x654, R6 ;  /* 0x000006540b067816 */ /* 0x000fe20000000006 */
[----:B------:R-:W-:Y:S02]  /*09c0*/  IMAD.MOV.U32 R2, RZ, RZ, 0x1 ;  /* 0x00000001ff027424 */ /* 0x000fe400078e00ff */
[C---:B--2---:R-:W-:Y:S01]  /*09d0*/  IMAD.SHL.U32 R9, R8.reuse, 0x20, RZ ;  /* 0x0000002008097824 */ /* 0x044fe200078e00ff */
[----:B------:R-:W-:Y:S01]  /*09e0*/  SHF.L.U32 R3, R3, R8, RZ ;  /* 0x0000000803037219 */ /* 0x000fe200000006ff */
[----:B------:R-:W-:-:S03]  /*09f0*/  VIADD R7, R8, 0x10 ;  /* 0x0000001008077836 */ /* 0x000fc60000000000 */
[----:B------:R2:W-:Y:S02]  /*0a00*/  STS [R0+0x334b0], R9 ;  /* 0x0334b00900007388 */ /* 0x0005e40000000800 */
[----:B------:R-:W-:Y:S02]  /*0a10*/  SHF.L.U32 R8, R2, R7, RZ ;  /* 0x0000000702087219 */ /* 0x000fe400000006ff */
[----:B------:R-:W-:Y:S02]  /*0a20*/  MOV R7, 0x50 ;  /* 0x0000005000077802 */ /* 0x000fe40000000f00 */
[----:B------:R-:W-:Y:S02]  /*0a30*/  LOP3.LUT R3, R8, R3, RZ, 0xfc, !PT ;  /* 0x0000000308037212 */ /* 0x000fe400078efcff */
[----:B------:R-:W-:-:S05]  /*0a40*/  LEA R4, R4, R7, 0x18 ;  /* 0x0000000704047211 */ /* 0x000fca00078ec0ff */
[----:B------:R2:W-:Y:S01]  /*0a50*/  ATOMS.OR RZ, [R4], R3 ;  /* 0x0000000304ff738c */ /* 0x0005e20003000000 */
[----:B------:R2:W-:Y:S03]  /*0a60*/  SYNCS.ARRIVE.TRANS64.RED.A1T0 RZ, [R6+URZ], RZ ;  /* 0x000000ff06ff79a7 */ /* 0x0005e600081004ff */
[----:B------:R2:W-:Y:S01]  /*0a70*/  ATOMS.XOR RZ, [R5], R2 ;  /* 0x0000000205ff738c */ /* 0x0005e20003800000 */
[----:B------:R-:W-:Y:S05]  /*0a80*/  BRA `(.L_x_14) ;  /* 0x0000000000107947 */ /* 0x000fea0003800000 */
.L_x_7:
[----:B------:R-:W-:Y:S02]  /*0a90*/  MOV R3, 0xffffffff ;  /* 0xffffffff00037802 */ /* 0x000fe40000000f00 */
[----:B------:R-:W-:-:S03]  /*0aa0*/  MOV R2, 0xad0 ;  /* 0x00000ad000027802 */ /* 0x000fc60000000f00 */
[----:B------:R1:W-:Y:S04]  /*0ab0*/  STS [R0+0x334b0], R3 ;  /* 0x0334b00300007388 */ /* 0x0003e80000000800 */
[----:B-1----:R-:W-:Y:S05]  /*0ac0*/  CALL.REL.NOINC `($__internal_1_$__cuda_sm10x_tcgen05_guardrail_trap_phase_invalid_during_alloc) ;  /* 0x0000004c00e47944 */ /* 0x002fea0003c00000 */
.L_x_14:
[----:B------:R-:W-:Y:S05]  /*0ad0*/  WARPSYNC.ALL ;  /* 0x0000000000007948 */ /* 0x000fea0003800000 */
[----:B------:R-:W-:Y:S01]  /*0ae0*/  NOP ;  /* 0x0000000000007918 */ /* 0x000fe20000000000 */
.L_x_2:
[----:B------:R-:W1:Y:S02]  /*0af0*/  LDCU UR4, c[0x0][0x36c] ;  /* 0x00006d80ff0477ac */ /* 0x000e640008000800 */
[----:B-1----:R-:W-:-:S09]  /*0b00*/  UISETP.EQ.U32.AND UP0, UPT, UR4, 0x1, UPT ;  /* 0x000000010400788c */ /* 0x002fd2000bf02070 */
[----:B------:R-:W-:Y:S05]  /*0b10*/  BRA.U !UP0, `(.L_x_17) ;  /* 0x0000000108187547 */ /* 0x000fea000b800000 */
[----:B------:R-:W-:-:S00]  /*0b20*/  MEMBAR.ALL.CTA ;  /* 0x0000000000007992 */ /* 0x000fc00000008000 */
[----:B--2345:R-:W-:Y:S06]  /*0b30*/  MEMBAR.ALL.GPU ;  /* 0x0000000000007992 */ /* 0x03cfec000000a000 */
[----:B------:R-:W-:-:S00]  /*0b40*/  ERRBAR ;  /* 0x00000000000079ab */ /* 0x000fc00000000000 */
[----:B------:R-:W-:Y:S08]  /*0b50*/  CGAERRBAR ;  /* 0x00000000000075ab */ /* 0x000ff00000000000 */
[----:B------:R-:W-:Y:S01]  /*0b60*/  UCGABAR_ARV ;  /* 0x00000000000079c7 */ /* 0x000fe20008000000 */
[----:B------:R-:W-:Y:S05]  /*0b70*/  BRA `(.L_x_18) ;  /* 0x0000000000047947 */ /* 0x000fea0003800000 */
.L_x_17:
[----:B--2345:R-:W-:Y:S01]  /*0b80*/  NOP ;  /* 0x0000000000007918 */ /* 0x03cfe20000000000 */
.L_x_18:
[----:B------:R-:W-:Y:S05]  /*0b90*/  BRA.U !UP0, `(.L_x_19) ;  /* 0x00000001080c7547 */ /* 0x000fea000b800000 */
[----:B------:R-:W-:Y:S01]  /*0ba0*/  UCGABAR_WAIT ;  /* 0x0000000000007dc7 */ /* 0x000fe20008000000 */
[----:B------:R-:W-:Y:S01]  /*0bb0*/  CCTL.IVALL ;  /* 0x00000000ff00798f */ /* 0x000fe20002000000 */
[----:B------:R-:W-:Y:S05]  /*0bc0*/  BRA `(.L_x_20) ;  /* 0x0000000000047947 */ /* 0x000fea0003800000 */
.L_x_19:
[----:B------:R-:W-:Y:S06]  /*0bd0*/  BAR.SYNC.DEFER_BLOCKING 0x0 ;  /* 0x0000000000007b1d */ /* 0x000fec0000010000 */
.L_x_20:
[----:B------:R-:W1:Y:S01]  /*0be0*/  LDC R2, c[0x0][0x388] ;  /* 0x0000e200ff027b82 */ /* 0x000e620000000800 */
[----:B------:R-:W2:Y:S01]  /*0bf0*/  S2R R0, SR_LANEID ;  /* 0x0000000000007919 */ /* 0x000ea20000000000 */
[----:B------:R-:W-:Y:S02]  /*0c00*/  ISETP.NE.AND P0, PT, R21, RZ, PT ;  /* 0x000000ff1500720c */ /* 0x000fe40003f05270 */
[----:B-1----:R-:W-:-:S04]  /*0c10*/  IADD3 R2, PT, PT, R2, 0x7f, RZ ;  /* 0x0000007f02027810 */ /* 0x002fc80007ffe0ff */
[----:B------:R-:W-:-:S05]  /*0c20*/  SHF.R.U32.HI R20, RZ, 0x7, R2 ;  /* 0x00000007ff147819 */ /* 0x000fca0000011602 */
[----:B------:R-:W-:Y:S02]  /*0c30*/  IMAD R3, R20, 0x6e, RZ ;  /* 0x0000006e14037824 */ /* 0x000fe400078e02ff */
[----:B--2---:R-:W-:Y:S05]  /*0c40*/  @!P0 BRA `(.L_x_21) ;  /* 0x0000001000988947 */ /* 0x004fea0003800000 */
[----:B------:R-:W-:Y:S01]  /*0c50*/  ISETP.NE.AND P0, PT, R21, 0x1, PT ;  /* 0x000000011500780c */ /* 0x000fe20003f05270 */
[----:B------:R-:W1:-:S12]  /*0c60*/  S2UR UR5, SR_CgaCtaId ;  /* 0x00000000000579c3 */ /* 0x000e580000008800 */
[----:B------:R-:W-:Y:S05]  /*0c70*/  @!P0 BRA `(.L_x_22) ;  /* 0x0000000400948947 */ /* 0x000fea0003800000 */
[----:B------:R-:W-:-:S13]  /*0c80*/  ISETP.NE.AND P0, PT, R21, 0x2, PT ;  /* 0x000000021500780c */ /* 0x000fda0003f05270 */
[----:B------:R-:W-:Y:S05]  /*0c90*/  @P0 BRA `(.L_x_23) ;  /* 0x0000002400fc0947 */ /* 0x000fea0003800000 */
[----:B------:R-:W2:Y:S02]  /*0ca0*/  S2UR UR4, SR_CTAID.X ;  /* 0x00000000000479c3 */ /* 0x000ea40000002500 */
[----:B--2---:R-:W-:-:S13]  /*0cb0*/  ISETP.LE.U32.AND P0, PT, R3, UR4, PT ;  /* 0x0000000403007c0c */ /* 0x004fda000bf03070 */
[----:B-1----:R-:W-:Y:S05]  /*0cc0*/  @P0 EXIT ;  /* 0x000000000000094d */ /* 0x002fea0003800000 */
[----:B------:R-:W-:Y:S01]  /*0cd0*/  ULOP3.LUT UR4, URZ, UR4, URZ, 0x33, !UPT ;  /* 0x00000004ff047292 */ /* 0x000fe2000f8e33ff */
[----:B------:R-:W-:Y:S01]  /*0ce0*/  SHF.R.U32.HI R7, RZ, 0x3, R0 ;  /* 0x00000003ff077819 */ /* 0x000fe20000011600 */
[----:B------:R-:W-:Y:S02]  /*0cf0*/  HFMA2 R15, -RZ, RZ, 0, 0 ;  /* 0x00000000ff0f7431 */ /* 0x000fe400000001ff */
[----:B------:R-:W-:Y:S01]  /*0d00*/  IMAD.MOV.U32 R16, RZ, RZ, RZ ;  /* 0x000000ffff107224 */ /* 0x000fe200078e00ff */
[----:B------:R-:W-:Y:S01]  /*0d10*/  UMOV UR5, URZ ;  /* 0x000000ff00057c82 */ /* 0x000fe20008000000 */
[C---:B------:R-:W-:Y:S01]  /*0d20*/  LOP3.LUT R19, R7.reuse, 0x1, RZ, 0x3c, !PT ;  /* 0x0000000107137812 */ /* 0x040fe200078e3cff */
[C---:B------:R-:W-:Y:S01]  /*0d30*/  IMAD.SHL.U32 R21, R7.reuse, 0x20, RZ ;  /* 0x0000002007157824 */ /* 0x040fe200078e00ff */
[----:B------:R-:W-:Y:S01]  /*0d40*/  LOP3.LUT R5, R7, 0x2, RZ, 0x3c, !PT ;  /* 0x0000000207057812 */ /* 0x000fe200078e3cff */
[----:B------:R-:W-:Y:S01]  /*0d50*/  VIADD R25, R3, UR4 ;  /* 0x0000000403197c36 */ /* 0x000fe20008000000 */
[----:B------:R-:W-:Y:S01]  /*0d60*/  LOP3.LUT R17, R7, 0x3, RZ, 0x3c, !PT ;  /* 0x0000000307117812 */ /* 0x000fe200078e3cff */
[----:B------:R-:W-:Y:S01]  /*0d70*/  IMAD R20, R0, 0x4, R7 ;  /* 0x0000000400147824 */ /* 0x000fe200078e0207 */
[----:B------:R-:W-:Y:S01]  /*0d80*/  LOP3.LUT R23, R21, 0x20, RZ, 0x3c, !PT ;  /* 0x0000002015177812 */ /* 0x000fe200078e3cff */
[----:B------:R-:W-:Y:S01]  /*0d90*/  IMAD.HI.U32 R25, R25, 0x1b4e81b5, RZ ;  /* 0x1b4e81b519197827 */ /* 0x000fe200078e00ff */
[----:B------:R-:W-:-:S02]  /*0da0*/  LOP3.LUT R3, R21, 0x40, RZ, 0x3c, !PT ;  /* 0x0000004015037812 */ /* 0x000fc400078e3cff */
[CC--:B------:R-:W-:Y:S01]  /*0db0*/  IADD3 R24, PT, PT, R21.reuse, R0.reuse, RZ ;  /* 0x0000000015187210 */ /* 0x0c0fe20007ffe0ff */
[C---:B------:R-:W-:Y:S01]  /*0dc0*/  IMAD R19, R0.reuse, 0x4, R19 ;  /* 0x0000000400137824 */ /* 0x040fe200078e0213 */
[----:B------:R-:W-:Y:S01]  /*0dd0*/  LOP3.LUT R21, R21, 0x60, RZ, 0x3c, !PT ;  /* 0x0000006015157812 */ /* 0x000fe200078e3cff */
[C---:B------:R-:W-:Y:S01]  /*0de0*/  IMAD R18, R0.reuse, 0x4, R5 ;  /* 0x0000000400127824 */ /* 0x040fe200078e0205 */
[----:B------:R-:W-:Y:S01]  /*0df0*/  LEA R17, R0, R17, 0x2 ;  /* 0x0000001100117211 */ /* 0x000fe200078e10ff */
[--C-:B------:R-:W-:Y:S01]  /*0e00*/  IMAD.IADD R23, R23, 0x1, R0.reuse ;  /* 0x0000000117177824 */ /* 0x100fe200078e0200 */
[----:B------:R-:W-:Y:S01]  /*0e10*/  IADD3 R21, PT, PT, R21, R0, RZ ;  /* 0x0000000015157210 */ /* 0x000fe20007ffe0ff */
[----:B------:R-:W-:Y:S01]  /*0e20*/  IMAD.IADD R22, R3, 0x1, R0 ;  /* 0x0000000103167824 */ /* 0x000fe200078e0200 */
[----:B------:R-:W-:-:S07]  /*0e30*/  SHF.R.U32.HI R25, RZ, 0x4, R25 ;  /* 0x00000004ff197819 */ /* 0x000fce0000011619 */
.L_x_27:
[----:B-1----:R-:W1:Y:S01]  /*0e40*/  S2R R0, SR_CgaCtaId ;  /* 0x0000000000007919 */ /* 0x002e620000008800 */
[----:B------:R-:W-:Y:S01]  /*0e50*/  MOV R3, 0x400 ;  /* 0x0000040000037802 */ /* 0x000fe20000000f00 */
[----:B------:R-:W-:-:S03]  /*0e60*/  UMOV UR4, URZ ;  /* 0x000000ff00047c82 */ /* 0x000fc60008000000 */
[----:B-1----:R-:W-:-:S07]  /*0e70*/  LEA R0, R0, R3, 0x18 ;  /* 0x0000000300007211 */ /* 0x002fce00078ec0ff */
.L_x_26:
[----:B-1----:R-:W-:Y:S01]  /*0e80*/  LEA R2, R15, R0, 0x3 ;  /* 0x000000000f027211 */ /* 0x002fe200078e18ff */
[----:B------:R-:W-:Y:S01]  /*0e90*/  ULOP3.LUT UP0, URZ, UR4, 0x3, URZ, 0xc0, !UPT ;  /* 0x0000000304ff7892 */ /* 0x000fe2000f80c0ff */
[----:B------:R-:W-:-:S04]  /*0ea0*/  SHF.L.U32 R5, R16, 0x1f, RZ ;  /* 0x0000001f10057819 */ /* 0x000fc800000006ff */
[----:B------:R-:W1:Y:S02]  /*0eb0*/  SYNCS.PHASECHK.TRANS64.TRYWAIT P0, [R2+URZ+0x33400], R5 ;  /* 0x03340005020075a7 */ /* 0x000e6400080011ff */
[----:B-1----:R-:W-:Y:S05]  /*0ec0*/  @!P0 BRA `(.L_x_24) ;  /* 0x00000044002c8947 */ /* 0x002fea0003800000 */
.L_x_81:
[----:B------:R-:W-:Y:S05]  /*0ed0*/  BRA.U UP0, `(.L_x_25) ;  /* 0x0000000100bc7547 */ /* 0x000fea000b800000 */
[C-C-:B------:R-:W-:Y:S02]  /*0ee0*/  IMAD R26, R15.reuse, 0x200, R0.reuse ;  /* 0x000002000f1a7824 */ /* 0x140fe400078e0200 */
[----:B------:R-:W-:Y:S02]  /*0ef0*/  IMAD R3, R15, 0x400, R0 ;  /* 0x000004000f037824 */ /* 0x000fe400078e0200 */
[--C-:B------:R-:W-:Y:S01]  /*0f00*/  IMAD R9, R24, 0x4, R26.reuse ;  /* 0x0000000418097824 */ /* 0x100fe200078e021a */
[-C--:B------:R-:W-:Y:S01]  /*0f10*/  LEA R8, R23, R26.reuse, 0x2 ;  /* 0x0000001a17087211 */ /* 0x080fe200078e10ff */
[--C-:B------:R-:W-:Y:S01]  /*0f20*/  IMAD R29, R22, 0x4, R26.reuse ;  /* 0x00000004161d7824 */ /* 0x100fe200078e021a */
[-C--:B------:R-:W-:Y:S01]  /*0f30*/  LEA R27, R21, R26.reuse, 0x2 ;  /* 0x0000001a151b7211 */ /* 0x080fe200078e10ff */
[--C-:B-1----:R-:W-:Y:S01]  /*0f40*/  IMAD R5, R19, 0x4, R26.reuse ;  /* 0x0000000413057824 */ /* 0x102fe200078e021a */
[-C--:B------:R-:W-:Y:S01]  /*0f50*/  LEA R6, R20, R26.reuse, 0x2 ;  /* 0x0000001a14067211 */ /* 0x080fe200078e10ff */
[----:B------:R-:W1:Y:S01]  /*0f60*/  LDS R9, [R9+0x31000] ;  /* 0x0310000009097984 */ /* 0x000e620000000800 */
[----:B------:R-:W-:Y:S01]  /*0f70*/  LEA R4, R18, R26, 0x2 ;  /* 0x0000001a12047211 */ /* 0x000fe200078e10ff */
[----:B------:R-:W-:Y:S01]  /*0f80*/  IMAD R26, R17, 0x4, R26 ;  /* 0x00000004111a7824 */ /* 0x000fe200078e021a */
[-C--:B------:R-:W-:Y:S01]  /*0f90*/  LEA R14, R24, R3.reuse, 0x2 ;  /* 0x00000003180e7211 */ /* 0x080fe200078e10ff */
[----:B------:R-:W2:Y:S01]  /*0fa0*/  LDS R8, [R8+0x31000] ;  /* 0x0310000008087984 */ /* 0x000ea20000000800 */
[--C-:B------:R-:W-:Y:S01]  /*0fb0*/  IMAD R11, R23, 0x4, R3.reuse ;  /* 0x00000004170b7824 */ /* 0x100fe200078e0203 */
[----:B------:R-:W-:Y:S01]  /*0fc0*/  LEA R10, R22, R3, 0x2 ;  /* 0x00000003160a7211 */ /* 0x000fe200078e10ff */
[----:B------:R-:W-:Y:S01]  /*0fd0*/  IMAD R7, R21, 0x4, R3 ;  /* 0x0000000415077824 */ /* 0x000fe200078e0203 */
[----:B------:R-:W3:Y:S04]  /*0fe0*/  LDS R29, [R29+0x31000] ;  /* 0x031000001d1d7984 */ /* 0x000ee80000000800 */
[----:B------:R-:W4:Y:S01]  /*0ff0*/  LDS R27, [R27+0x31000] ;  /* 0x031000001b1b7984 */ /* 0x000f220000000800 */
[----:B------:R-:W-:-:S03]  /*1000*/  NOP ;  /* 0x0000000000007918 */ /* 0x000fc60000000000 */
[----:B-1----:R1:W-:Y:S04]  /*1010*/  STS [R6+0x31000], R9 ;  /* 0x0310000906007388 */ /* 0x0023e80000000800 */
[----:B--2---:R2:W-:Y:S04]  /*1020*/  STS [R5+0x31000], R8 ;  /* 0x0310000805007388 */ /* 0x0045e80000000800 */
[----:B---3--:R3:W-:Y:S04]  /*1030*/  STS [R4+0x31000], R29 ;  /* 0x0310001d04007388 */ /* 0x0087e80000000800 */
[----:B----4-:R-:W-:Y:S04]  /*1040*/  STS [R26+0x31000], R27 ;  /* 0x0310001b1a007388 */ /* 0x010fe80000000800 */
[----:B------:R-:W4:Y:S04]  /*1050*/  LDS R13, [R14+0x31c00] ;  /* 0x031c00000e0d7984 */ /* 0x000f280000000800 */
[----:B------:R-:W5:Y:S04]  /*1060*/  LDS R12, [R11+0x31c00] ;  /* 0x031c00000b0c7984 */ /* 0x000f680000000800 */
[----:B------:R-:W5:Y:S01]  /*1070*/  LDS R9, [R10+0x31c00] ;  /* 0x031c00000a097984 */ /* 0x000f620000000800 */
[----:B-1----:R-:W-:-:S03]  /*1080*/  LEA R6, R20, R3, 0x2 ;  /* 0x0000000314067211 */ /* 0x002fc600078e10ff */
[----:B------:R-:W1:Y:S01]  /*1090*/  LDS R8, [R7+0x31c00] ;  /* 0x031c000007087984 */ /* 0x000e620000000800 */
[----:B--2---:R-:W-:Y:S01]  /*10a0*/  IMAD R5, R19, 0x4, R3 ;  /* 0x0000000413057824 */ /* 0x004fe200078e0203 */
[----:B------:R-:W-:Y:S01]  /*10b0*/  NOP ;  /* 0x0000000000007918 */ /* 0x000fe20000000000 */
[-C--:B---3--:R-:W-:Y:S02]  /*10c0*/  LEA R4, R18, R3.reuse, 0x2 ;  /* 0x0000000312047211 */ /* 0x088fe400078e10ff */
[----:B------:R-:W-:Y:S01]  /*10d0*/  LEA R3, R17, R3, 0x2 ;  /* 0x0000000311037211 */ /* 0x000fe200078e10ff */
[----:B----4-:R-:W-:Y:S04]  /*10e0*/  STS [R6+0x31c00], R13 ;  /* 0x031c000d06007388 */ /* 0x010fe80000000800 */
[----:B-----5:R-:W-:Y:S04]  /*10f0*/  STS [R5+0x31c00], R12 ;  /* 0x031c000c05007388 */ /* 0x020fe80000000800 */
[----:B------:R-:W-:Y:S04]  /*1100*/  STS [R4+0x31c00], R9 ;  /* 0x031c000904007388 */ /* 0x000fe80000000800 */
[----:B-1----:R-:W-:Y:S04]  /*1110*/  STS [R3+0x31c00], R8 ;  /* 0x031c000803007388 */ /* 0x002fe80000000800 */
[----:B------:R-:W1:Y:S04]  /*1120*/  LDS R27, [R14+0x31e00] ;  /* 0x031e00000e1b7984 */ /* 0x000e680000000800 */
[----:B------:R-:W2:Y:S04]  /*1130*/  LDS R26, [R11+0x31e00] ;  /* 0x031e00000b1a7984 */ /* 0x000ea80000000800 */
[----:B------:R-:W3:Y:S04]  /*1140*/  LDS R29, [R10+0x31e00] ;  /* 0x031e00000a1d7984 */ /* 0x000ee80000000800 */
[----:B------:R-:W4:Y:S01]  /*1150*/  LDS R28, [R7+0x31e00] ;  /* 0x031e0000071c7984 */ /* 0x000f220000000800 */
[----:B------:R-:W-:-:S03]  /*1160*/  NOP ;  /* 0x0000000000007918 */ /* 0x000fc60000000000 */
[----:B-1----:R5:W-:Y:S04]  /*1170*/  STS [R6+0x31e00], R27 ;  /* 0x031e001b06007388 */ /* 0x002be80000000800 */
[----:B--2---:R5:W-:Y:S04]  /*1180*/  STS [R5+0x31e00], R26 ;  /* 0x031e001a05007388 */ /* 0x004be80000000800 */
[----:B---3--:R5:W-:Y:S04]  /*1190*/  STS [R4+0x31e00], R29 ;  /* 0x031e001d04007388 */ /* 0x008be80000000800 */
[----:B----4-:R5:W-:Y:S01]  /*11a0*/  STS [R3+0x31e00], R28 ;  /* 0x031e001c03007388 */ /* 0x010be20000000800 */
[----:B------:R1:W-:Y:S06]  /*11b0*/  MEMBAR.ALL.CTA ;  /* 0x0000000000007992 */ /* 0x0003ec0000008000 */
[----:B-1----:R-:W2:Y:S02]  /*11c0*/  FENCE.VIEW.ASYNC.S ;  /* 0x00000000000073c6 */ /* 0x002ea40000000000 */
.L_x_25:
[----:B-1----:R-:W-:Y:S01]  /*11d0*/  VIADD R2, R2, 0x33460 ;  /* 0x0003346002027836 */ /* 0x002fe20000000000 */
[C---:B------:R-:W-:Y:S01]  /*11e0*/  ISETP.NE.AND P0, PT, R15.reuse, 0x5, PT ;  /* 0x000000050f00780c */ /* 0x040fe20003f05270 */
[----:B------:R-:W-:Y:S01]  /*11f0*/  VIADD R15, R15, 0x1 ;  /* 0x000000010f0f7836 */ /* 0x000fe20000000000 */
[----:B------:R-:W-:Y:S02]  /*1200*/  UIADD3 UR4, UPT, UPT, UR4, 0x1, URZ ;  /* 0x0000000104047890 */ /* 0x000fe4000fffe0ff */
[----:B------:R-:W-:Y:S02]  /*1210*/  PRMT R2, RZ, 0x654, R2 ;  /* 0x00000654ff027816 */ /* 0x000fe40000000002 */
[----:B------:R-:W-:Y:S01]  /*1220*/  SEL R15, R15, RZ, P0 ;  /* 0x000000ff0f0f7207 */ /* 0x000fe20000000000 */
[----:B------:R-:W-:Y:S01]  /*1230*/  UISETP.NE.AND UP0, UPT, UR4, 0xc, UPT ;  /* 0x0000000c0400788c */ /* 0x000fe2000bf05270 */
[----:B--2---:R1:W-:Y:S02]  /*1240*/  SYNCS.ARRIVE.TRANS64.RED.A1T0 RZ, [R2+URZ], RZ ;  /* 0x000000ff02ff79a7 */ /* 0x0043e400081004ff */
[----:B------:R-:W-:-:S04]  /*1250*/  ISETP.NE.AND P0, PT, R15, RZ, PT ;  /* 0x000000ff0f00720c */ /* 0x000fc80003f05270 */
[----:B-----5:R-:W-:-:S04]  /*1260*/  SEL R3, RZ, 0x1, P0 ;  /* 0x00000001ff037807 */ /* 0x020fc80000000000 */
[----:B------:R-:W-:Y:S01]  /*1270*/  LOP3.LUT R16, R16, R3, RZ, 0x3c, !PT ;  /* 0x0000000310107212 */ /* 0x000fe200078e3cff */
[----:B------:R-:W-:Y:S06]  /*1280*/  BRA.U UP0, `(.L_x_26) ;  /* 0xfffffff900fc7547 */ /* 0x000fec000b83ffff */
[----:B------:R-:W-:-:S13]  /*1290*/  ISETP.NE.AND P0, PT, R25, UR5, PT ;  /* 0x0000000519007c0c */ /* 0x000fda000bf05270 */
[----:B------:R-:W-:Y:S05]  /*12a0*/  @!P0 EXIT ;  /* 0x000000000000894d */ /* 0x000fea0003800000 */
[----:B------:R-:W-:Y:S01]  /*12b0*/  UIADD3 UR5, UPT, UPT, UR5, 0x1, URZ ;  /* 0x0000000105057890 */ /* 0x000fe2000fffe0ff */
[----:B------:R-:W-:Y:S05]  /*12c0*/  BRA `(.L_x_27) ;  /* 0xfffffff800dc7947 */ /* 0x000fea000383ffff */
.L_x_22:
[----:B-1----:R-:W-:-:S09]  /*12d0*/  UISETP.NE.AND UP0, UPT, UR5, URZ, UPT ;  /* 0x000000ff0500728c */ /* 0x002fd2000bf05270 */
[----:B------:R-:W-:Y:S05]  /*12e0*/  BRA.U UP0, `(.L_x_23) ;  /* 0x0000002100687547 */ /* 0x000fea000b800000 */
[----:B------:R-:W1:Y:S01]  /*12f0*/  S2UR UR4, SR_CTAID.X ;  /* 0x00000000000479c3 */ /* 0x000e620000002500 */
[----:B------:R-:W-:Y:S01]  /*1300*/  UMOV UR9, 0x400 ;  /* 0x0000040000097882 */ /* 0x000fe20000000000 */
[----:B------:R-:W-:Y:S01]  /*1310*/  ISETP.GE.U32.AND P1, PT, R0, 0x6, PT ;  /* 0x000000060000780c */ /* 0x000fe20003f26070 */
[----:B------:R-:W-:-:S04]  /*1320*/  ULEA UR9, UR5, UR9, 0x18 ;  /* 0x0000000905097291 */ /* 0x000fc8000f8ec0ff */
[----:B------:R-:W-:Y:S02]  /*1330*/  UIADD3 UR5, UPT, UPT, UR9, 0x1c000, URZ ;  /* 0x0001c00009057890 */ /* 0x000fe4000fffe0ff */
[----:B------:R-:W-:Y:S02]  /*1340*/  UIADD3 UR6, UPT, UPT, UR9, 0x4000, URZ ;  /* 0x0000400009067890 */ /* 0x000fe4000fffe0ff */
[----:B------:R-:W-:Y:S02]  /*1350*/  USHF.R.U32.HI UR5, URZ, 0x4, UR5 ;  /* 0x00000004ff057899 */ /* 0x000fe40008011605 */
[----:B------:R-:W-:Y:S02]  /*1360*/  USHF.R.U32.HI UR6, URZ, 0x4, UR6 ;  /* 0x00000004ff067899 */ /* 0x000fe40008011606 */
[----:B------:R-:W-:Y:S02]  /*1370*/  ULOP3.LUT UR5, UR5, 0x3fc0, URZ, 0xc0, !UPT ;  /* 0x00003fc005057892 */ /* 0x000fe4000f8ec0ff */
[----:B------:R-:W-:-:S04]  /*1380*/  ULOP3.LUT UR6, UR6, 0x3fc0, URZ, 0xc0, !UPT ;  /* 0x00003fc006067892 */ /* 0x000fc8000f8ec0ff */
[----:B------:R-:W-:Y:S02]  /*1390*/  IMAD.U32 R5, RZ, RZ, UR5 ;  /* 0x00000005ff057e24 */ /* 0x000fe4000f8e00ff */
[C---:B------:R-:W-:Y:S02]  /*13a0*/  LEA R4, R0.reuse, UR6, 0xa ;  /* 0x0000000600047c11 */ /* 0x040fe4000f8e50ff */
[----:B-1----:R-:W-:Y:S01]  /*13b0*/  ISETP.LE.U32.AND P0, PT, R3, UR4, PT ;  /* 0x0000000403007c0c */ /* 0x002fe2000bf03070 */
[----:B------:R-:W-:Y:S01]  /*13c0*/  IMAD R2, R0, 0x380, R5 ;  /* 0x0000038000027824 */ /* 0x000fe200078e0205 */
[----:B------:R-:W-:Y:S01]  /*13d0*/  SEL R4, R4, RZ, !P1 ;  /* 0x000000ff04047207 */ /* 0x000fe20004800000 */
[----:B------:R-:W-:-:S03]  /*13e0*/  IMAD.MOV.U32 R0, RZ, RZ, -0x1 ;  /* 0xffffffffff007424 */ /* 0x000fc600078e00ff */
[----:B------:R-:W-:-:S07]  /*13f0*/  SEL R2, R2, RZ, !P1 ;  /* 0x000000ff02027207 */ /* 0x000fce0004800000 */
[----:B------:R-:W-:Y:S05]  /*1400*/  @P0 BRA `(.L_x_28) ;  /* 0x0000000800700947 */ /* 0x000fea0003800000 */
[----:B------:R-:W-:Y:S01]  /*1410*/  LOP3.LUT R0, RZ, UR4, RZ, 0x33, !PT ;  /* 0x00000004ff007c12 */ /* 0x000fe2000f8e33ff */
[----:B------:R-:W-:Y:S01]  /*1420*/  HFMA2 R6, -RZ, RZ, 0, 0 ;  /* 0x00000000ff067431 */ /* 0x000fe200000001ff */
[----:B------:R-:W-:Y:S01]  /*1430*/  UMOV UR19, URZ ;  /* 0x000000ff00137c82 */ /* 0x000fe20008000000 */
[----:B------:R-:W-:Y:S01]  /*1440*/  UMOV UR11, URZ ;  /* 0x000000ff000b7c82 */ /* 0x000fe20008000000 */
[----:B------:R-:W-:Y:S01]  /*1450*/  UMOV UR6, 0x1c0 ;  /* 0x000001c000067882 */ /* 0x000fe20000000000 */
[----:B------:R-:W-:Y:S01]  /*1460*/  IMAD.IADD R0, R3, 0x1, R0 ;  /* 0x0000000103007824 */ /* 0x000fe200078e0200 */
[----:B------:R-:W-:Y:S01]  /*1470*/  UMOV UR7, 0x1c4 ;  /* 0x000001c400077882 */ /* 0x000fe20000000000 */
[----:B------:R-:W-:Y:S01]  /*1480*/  UMOV UR4, 0x1c0 ;  /* 0x000001c000047882 */ /* 0x000fe20000000000 */
[----:B------:R-:W-:Y:S01]  /*1490*/  UMOV UR5, 0x1c4 ;  /* 0x000001c400057882 */ /* 0x000fe20000000000 */
[----:B------:R-:W-:-:S05]  /*14a0*/  IMAD.HI.U32 R0, R0, 0x1b4e81b5, RZ ;  /* 0x1b4e81b500007827 */ /* 0x000fca00078e00ff */
[----:B------:R-:W-:-:S07]  /*14b0*/  SHF.R.U32.HI R0, RZ, 0x4, R0 ;  /* 0x00000004ff007819 */ /* 0x000fce0000011600 */
.L_x_35:
[----:B-1----:R-:W-:Y:S01]  /*14c0*/  USHF.R.U32.HI UR10, URZ, 0x1, UR19 ;  /* 0x00000001ff0a7899 */ /* 0x002fe20008011613 */
[----:B------:R-:W-:Y:S01]  /*14d0*/  IMAD.MOV.U32 R9, RZ, RZ, 0x1 ;  /* 0x00000001ff097424 */ /* 0x000fe200078e00ff */
[----:B--2---:R-:W-:Y:S02]  /*14e0*/  USHF.L.U32 UR8, UR19, 0x3, URZ ;  /* 0x0000000313087899 */ /* 0x004fe400080006ff */
[----:B------:R-:W-:Y:S02]  /*14f0*/  ULOP3.LUT UR10, UR10, 0x1, URZ, 0xc, !UPT ;  /* 0x000000010a0a7892 */ /* 0x000fe4000f8e0cff */
[----:B------:R-:W-:Y:S02]  /*1500*/  ULOP3.LUT UR8, UR8, 0x8, URZ, 0xc0, !UPT ;  /* 0x0000000808087892 */ /* 0x000fe4000f8ec0ff */
[----:B------:R-:W-:Y:S02]  /*1510*/  USHF.L.U32 UR10, UR10, 0x1f, URZ ;  /* 0x0000001f0a0a7899 */ /* 0x000fe400080006ff */
[----:B------:R-:W-:-:S02]  /*1520*/  ULOP3.LUT UR13, UR19, 0x1, URZ, 0xc0, !UPT ;  /* 0x00000001130d7892 */ /* 0x000fc4000f8ec0ff */
[----:B------:R-:W-:Y:S01]  /*1530*/  IMAD.U32 R3, RZ, RZ, UR8 ;  /* 0x00000008ff037e24 */ /* 0x000fe2000f8e00ff */
[----:B------:R-:W-:Y:S01]  /*1540*/  UIADD3 UR8, UPT, UPT, UR9, UR8, URZ ;  /* 0x0000000809087290 */ /* 0x000fe2000fffe0ff */
[----:B------:R-:W-:Y:S01]  /*1550*/  MOV R8, UR10 ;  /* 0x0000000a00087c02 */ /* 0x000fe20008000f00 */
[----:B------:R-:W-:Y:S01]  /*1560*/  UMOV UR12, UR19 ;  /* 0x00000013000c7c82 */ /* 0x000fe20008000000 */
[----:B------:R-:W-:Y:S01]  /*1570*/  UIADD3 UR19, UPT, UPT, UR19, 0x1, URZ ;  /* 0x0000000113137890 */ /* 0x000fe2000fffe0ff */
[----:B------:R-:W-:Y:S01]  /*1580*/  ISETP.NE.AND P0, PT, R0, UR12, PT ;  /* 0x0000000c00007c0c */ /* 0x000fe2000bf05270 */
[----:B------:R-:W1:Y:S01]  /*1590*/  SYNCS.PHASECHK.TRANS64.TRYWAIT P1, [R3+UR9+0x334a0], R8 ;  /* 0x0334a008030075a7 */ /* 0x000e620008021109 */
[----:B------:R-:W-:Y:S02]  /*15a0*/  UIMAD UR13, UR13, 0xe0, URZ ;  /* 0x000000e00d0d78a4 */ /* 0x000fe4000f8e02ff */
[----:B------:R-:W-:Y:S01]  /*15b0*/  UIADD3 UR12, UPT, UPT, UR8, 0x33490, URZ ;  /* 0x00033490080c7890 */ /* 0x000fe2000fffe0ff */
[----:B-1----:R-:W-:Y:S11]  /*15c0*/  @!P1 BRA `(.L_x_29) ;  /* 0x0000003c00849947 */ /* 0x002ff60003800000 */
.L_x_83:
[----:B------:R-:W-:Y:S01]  /*15d0*/  NOP ;  /* 0x0000000000007918 */ /* 0x000fe20000000000 */
[----:B------:R-:W-:Y:S01]  /*15e0*/  UMOV UR18, 0xa ;  /* 0x0000000a00127882 */ /* 0x000fe20000000000 */
[----:B------:R-:W-:-:S05]  /*15f0*/  UMOV UR17, 0xfffffff4 ;  /* 0xfffffff400117882 */ /* 0x000fca0000000000 */
.L_x_34:
[----:B-1----:R-:W-:Y:S01]  /*1600*/  ULEA UR14, UR11, UR9, 0x3 ;  /* 0x000000090b0e7291 */ /* 0x002fe2000f8e18ff */
[----:B-1----:R-:W-:Y:S01]  /*1610*/  SHF.L.U32 R11, R6, 0x1f, RZ ;  /* 0x0000001f060b7819 */ /* 0x002fe200000006ff */
[----:B------:R-:W-:Y:S01]  /*1620*/  UIADD3 UR15, UPT, UPT, UR17, 0xc, URZ ;  /* 0x0000000c110f7890 */ /* 0x000fe2000fffe0ff */
[----:B------:R-:W-:Y:S03]  /*1630*/  MOV R3, UR11 ;  /* 0x0000000b00037c02 */ /* 0x000fe60008000f00 */
[----:B------:R-:W-:Y:S03]  /*1640*/  ULOP3.LUT UP0, UR15, UR15, 0x2, URZ, 0xc0, !UPT ;  /* 0x000000020f0f7892 */ /* 0x000fe6000f80c0ff */
[----:B------:R-:W1:Y:S02]  /*1650*/  SYNCS.PHASECHK.TRANS64.TRYWAIT P1, [UR14+0x33460], R11 ;  /* 0x0334600bff0075a7 */ /* 0x000e64000802110e */
[----:B-12---:R-:W-:Y:S07]  /*1660*/  @!P1 BRA `(.L_x_30) ;  /* 0x0000003c007c9947 */ /* 0x006fee0003800000 */
.L_x_85:
[----:B------:R-:W-:Y:S01]  /*1670*/  NOP ;  /* 0x0000000000007918 */ /* 0x000fe20000000000 */
[----:B------:R-:W-:Y:S05]  /*1680*/  BRA.U UP0, `(.L_x_31) ;  /* 0x0000000100487547 */ /* 0x000fea000b800000 */
[----:B------:R-:W-:Y:S02]  /*1690*/  ULEA UR16, UR11, UR9, 0x9 ;  /* 0x000000090b107291 */ /* 0x000fe4000f8e48ff */
[----:B------:R-:W-:Y:S02]  /*16a0*/  ULEA UR8, UR11, UR9, 0xa ;  /* 0x000000090b087291 */ /* 0x000fe4000f8e50ff */
[----:B------:R-:W-:Y:S02]  /*16b0*/  UIADD3 UR16, UPT, UPT, UR16, 0x31000, URZ ;  /* 0x0003100010107890 */ /* 0x000fe4000fffe0ff */
[----:B------:R-:W-:Y:S02]  /*16c0*/  UIADD3 UR10, UPT, UPT, UR8, 0x31c00, URZ ;  /* 0x00031c00080a7890 */ /* 0x000fe4000fffe0ff */
[----:B------:R-:W-:Y:S02]  /*16d0*/  UIADD3 UR8, UPT, UPT, UR8, 0x31e00, URZ ;  /* 0x00031e0008087890 */ /* 0x000fe4000fffe0ff */
[----:B------:R-:W-:Y:S02]  /*16e0*/  USHF.R.U32.HI UR16, URZ, 0x4, UR16 ;  /* 0x00000004ff107899 */ /* 0x000fe40008011610 */
[----:B------:R-:W-:Y:S02]  /*16f0*/  USHF.R.U32.HI UR10, URZ, 0x4, UR10 ;  /* 0x00000004ff0a7899 */ /* 0x000fe4000801160a */
[----:B------:R-:W-:Y:S02]  /*1700*/  USHF.R.U32.HI UR8, URZ, 0x4, UR8 ;  /* 0x00000004ff087899 */ /* 0x000fe40008011608 */
[----:B------:R-:W-:Y:S02]  /*1710*/  ULOP3.LUT UR20, UR16, 0x3fe0, URZ, 0xc0, !UPT ;  /* 0x00003fe010147892 */ /* 0x000fe4000f8ec0ff */
[----:B------:R-:W-:Y:S02]  /*1720*/  ULOP3.LUT UR22, UR10, 0x3fc0, URZ, 0xc0, !UPT ;  /* 0x00003fc00a167892 */ /* 0x000fe4000f8ec0ff */
[----:B------:R-:W-:Y:S01]  /*1730*/  ULOP3.LUT UR24, UR8, 0x3fe0, URZ, 0xc0, !UPT ;  /* 0x00003fe008187892 */ /* 0x000fe2000f8ec0ff */
[----:B------:R-:W-:Y:S01]  /*1740*/  UMOV UR21, 0x4008 ;  /* 0x0000400800157882 */ /* 0x000fe20000000000 */
[----:B------:R-:W-:Y:S01]  /*1750*/  UMOV UR23, 0x4008 ;  /* 0x0000400800177882 */ /* 0x000fe20000000000 */
[----:B------:R-:W-:Y:S02]  /*1760*/  UMOV UR25, 0x4008 ;  /* 0x0000400800197882 */ /* 0x000fe40000000000 */
[----:B------:R2:W-:Y:S02]  /*1770*/  UTCCP.T.S.2CTA.4x32dp128bit tmem[0x1c0], gdesc[UR20] ;  /* 0x0001c014ff0079e7 */ /* 0x0005e40009300000 */
[----:B------:R2:W-:Y:S02]  /*1780*/  UTCCP.T.S.2CTA.4x32dp128bit tmem[0x1c4], gdesc[UR22] ;  /* 0x0001c416ff0079e7 */ /* 0x0005e40009300000 */
[----:B------:R2:W-:Y:S01]  /*1790*/  UTCCP.T.S.2CTA.4x32dp128bit tmem[0x1c8], gdesc[UR24] ;  /* 0x0001c818ff0079e7 */ /* 0x0005e20009300000 */
[----:B------:R-:W-:Y:S02]  /*17a0*/  NOP ;  /* 0x0000000000007918 */ /* 0x000fe40000000000 */
.L_x_31:
[----:B------:R-:W-:Y:S01]  /*17b0*/  UISETP.NE.AND UP0, UPT, UR11, 0x5, UPT ;  /* 0x000000050b00788c */ /* 0x000fe2000bf05270 */
[----:B-1----:R-:W-:Y:S01]  /*17c0*/  SHFL.IDX PT, R5, R4, R3, 0x1f ;  /* 0x00001f0304057589 */ /* 0x002fe200000e0000 */
[----:B------:R-:W-:Y:S01]  /*17d0*/  UIADD3 UR11, UPT, UPT, UR11, 0x1, URZ ;  /* 0x000000010b0b7890 */ /* 0x000fe2000fffe0ff */
[----:B------:R-:W-:Y:S03]  /*17e0*/  NOP ;  /* 0x0000000000007918 */ /* 0x000fe60000000000 */
[----:B------:R-:W-:Y:S03]  /*17f0*/  USEL UR11, UR11, URZ, UP0 ;  /* 0x000000ff0b0b7287 */ /* 0x000fe60008000000 */
[----:B------:R-:W1:Y:S01]  /*1800*/  SHFL.IDX PT, R7, R2, R3, 0x1f ;  /* 0x00001f0302077589 */ /* 0x000e6200000e0000 */
[----:B------:R-:W-:Y:S02]  /*1810*/  USHF.L.U32 UR16, UR15, 0x4, URZ ;  /* 0x000000040f107899 */ /* 0x000fe400080006ff */
[----:B------:R-:W-:Y:S02]  /*1820*/  ULEA UR10, UR11, UR9, 0x3 ;  /* 0x000000090b0a7291 */ /* 0x000fe4000f8e18ff */
[----:B------:R-:W-:Y:S01]  /*1830*/  ULEA UR15, UR15, 0x10b8, 0xd ;  /* 0x000010b80f0f7891 */ /* 0x000fe2000f8e68ff */
[----:B------:R-:W-:Y:S01]  /*1840*/  ISETP.NE.AND P1, PT, RZ, UR11, PT ;  /* 0x0000000bff007c0c */ /* 0x000fe2000bf25270 */
[----:B------:R-:W-:Y:S01]  /*1850*/  UISETP.NE.AND UP0, UPT, UR17, -0xc, UPT ;  /* 0xfffffff41100788c */ /* 0x000fe2000bf05270 */
[----:B------:R-:W-:Y:S01]  /*1860*/  IMAD.U32 R11, RZ, RZ, UR11 ;  /* 0x0000000bff0b7e24 */ /* 0x000fe2000f8e00ff */
[----:B------:R-:W-:Y:S02]  /*1870*/  UPRMT UR29, UR16, 0x5410, UR15 ;  /* 0x00005410101d7896 */ /* 0x000fe4000800000f */
[----:B------:R-:W-:Y:S01]  /*1880*/  UIADD3 UR14, UPT, UPT, UR14, 0x33430, URZ ;  /* 0x000334300e0e7890 */ /* 0x000fe2000fffe0ff */
[----:B------:R-:W-:Y:S01]  /*1890*/  UMOV UR28, URZ ;  /* 0x000000ff001c7c82 */ /* 0x000fe20008000000 */
[----:B--2---:R-:W-:Y:S01]  /*18a0*/  UMOV UR23, 0x40004040 ;  /* 0x4000404000177882 */ /* 0x004fe20000000000 */
[----:B------:R-:W-:Y:S01]  /*18b0*/  UMOV UR21, 0x40004040 ;  /* 0x4000404000157882 */ /* 0x000fe20000000000 */
[----:B------:R-:W-:Y:S01]  /*18c0*/  UMOV UR27, 0x40004040 ;  /* 0x40004040001b7882 */ /* 0x000fe20000000000 */
[----:B------:R-:W-:Y:S01]  /*18d0*/  UMOV UR25, 0x40004040 ;  /* 0x4000404000197882 */ /* 0x000fe20000000000 */
[----:B------:R-:W-:Y:S01]  /*18e0*/  UMOV UR33, 0x40004040 ;  /* 0x4000404000217882 */ /* 0x000fe20000000000 */
[----:B------:R-:W-:Y:S01]  /*18f0*/  UMOV UR31, 0x40004040 ;  /* 0x40004040001f7882 */ /* 0x000fe20000000000 */
[----:B------:R-:W-:Y:S01]  /*1900*/  UMOV UR37, 0x40004040 ;  /* 0x4000404000257882 */ /* 0x000fe20000000000 */
[----:B------:R-:W-:Y:S01]  /*1910*/  UMOV UR35, 0x40004040 ;  /* 0x4000404000237882 */ /* 0x000fe20000000000 */
[----:B------:R-:W-:Y:S01]  /*1920*/  UMOV UR8, 0x3 ;  /* 0x0000000300087882 */ /* 0x000fe20000000000 */
[----:B-1----:R-:W-:Y:S02]  /*1930*/  R2UR UR20, R7 ;  /* 0x00000000071472ca */ /* 0x002fe400000e0000 */
[----:B------:R-:W-:Y:S02]  /*1940*/  R2UR UR22, R5 ;  /* 0x00000000051672ca */ /* 0x000fe400000e0000 */
[----:B------:R-:W-:Y:S04]  /*1950*/  SEL R3, RZ, 0x1, P1 ;  /* 0x00000001ff037807 */ /* 0x000fe80000800000 */
[----:B------:R-:W-:Y:S05]  /*1960*/  LOP3.LUT R6, R6, R3, RZ, 0x3c, !PT ;  /* 0x0000000306067212 */ /* 0x000fea00078e3cff */
[----:B------:R-:W-:Y:S01]  /*1970*/  UIADD3 UR24, UPT, UPT, UR20, 0x2, URZ ;  /* 0x0000000214187890 */ /* 0x000fe2000fffe0ff */
[----:B------:R-:W-:Y:S01]  /*1980*/  IMAD.U32 R13, R6, -0x80000000, RZ ;  /* 0x80000000060d7824 */ /* 0x000fe200078e00ff */
[----:B------:R-:W-:Y:S01]  /*1990*/  UIADD3 UR26, UPT, UPT, UR22, 0x2, URZ ;  /* 0x00000002161a7890 */ /* 0x000fe2000fffe0ff */
[----:B------:R1:W-:Y:S01]  /*19a0*/  UTCQMMA.2CTA gdesc[UR22], gdesc[UR20], tmem[UR13], tmem[UR28], idesc[UR29], tmem[UR6], UP0 ;  /* 0x00061c1416007dea */ /* 0x0003e2000820030d */
[----:B------:R-:W-:Y:S02]  /*19b0*/  UIADD3 UR32, UPT, UPT, UR22, 0x4, URZ ;  /* 0x0000000416207890 */ /* 0x000fe4000fffe0ff */
[----:B------:R-:W-:Y:S02]  /*19c0*/  UIADD3 UR30, UPT, UPT, UR20, 0x4, URZ ;  /* 0x00000004141e7890 */ /* 0x000fe4000fffe0ff */
[----:B------:R-:W-:Y:S02]  /*19d0*/  UIADD3 UR36, UPT, UPT, UR22, 0x6, URZ ;  /* 0x0000000616247890 */ /* 0x000fe4000fffe0ff */
[----:B------:R-:W-:Y:S01]  /*19e0*/  UIADD3 UR34, UPT, UPT, UR20, 0x6, URZ ;  /* 0x0000000614227890 */ /* 0x000fe2000fffe0ff */
[----:B------:R1:W-:Y:S04]  /*19f0*/  UTCQMMA.2CTA gdesc[UR26], gdesc[UR24], tmem[UR13], tmem[UR28], idesc[UR29], tmem[UR6], UPT ;  /* 0x00061c181a007dea */ /* 0x0003e8000ba0030d */
[----:B------:R1:W-:Y:S04]  /*1a00*/  UTCQMMA.2CTA gdesc[UR32], gdesc[UR30], tmem[UR13], tmem[UR28], idesc[UR29], tmem[UR6], UPT ;  /* 0x00061c1e20007dea */ /* 0x0003e8000ba0030d */
[----:B------:R1:W-:Y:S01]  /*1a10*/  UTCQMMA.2CTA gdesc[UR36], gdesc[UR34], tmem[UR13], tmem[UR28], idesc[UR29], tmem[UR6], UPT ;  /* 0x00061c2224007dea */ /* 0x0003e2000ba0030d */
[----:B------:R1:W-:Y:S01]  /*1a20*/  UTCBAR.2CTA.MULTICAST [UR14], URZ, UR8 ;  /* 0x000000ff0e0073e9 */ /* 0x0003e20008200808 */
[----:B------:R-:W2:Y:S02]  /*1a30*/  SYNCS.PHASECHK.TRANS64.TRYWAIT P1, [UR10+0x33460], R13 ;  /* 0x0334600dff0075a7 */ /* 0x000ea4000802110a */
[----:B-12---:R-:W-:Y:S05]  /*1a40*/  @!P1 BRA `(.L_x_32) ;  /* 0x0000003800a09947 */ /* 0x006fea0003800000 */
.L_x_87:
[----:B------:R-:W-:Y:S01]  /*1a50*/  ELECT P1, URZ, PT ;  /* 0x0000000000ff782f */ /* 0x000fe20003820000 */
[----:B------:R-:W2:Y:S01]  /*1a60*/  SHFL.IDX PT, R5, R4, R11, 0x1f ;  /* 0x00001f0b04057589 */ /* 0x000ea200000e0000 */
[----:B------:R-:W-:Y:S02]  /*1a70*/  UIADD3 UR10, UPT, UPT, UR10, 0x33430, URZ ;  /* 0x000334300a0a7890 */ /* 0x000fe4000fffe0ff */
[----:B------:R-:W-:Y:S05]  /*1a80*/  UISETP.NE.AND UP0, UPT, UR17, -0x2, UPT ;  /* 0xfffffffe1100788c */ /* 0x000fea000bf05270 */
[----:B-1----:R-:W1:Y:S01]  /*1a90*/  SHFL.IDX PT, R3, R2, R11, 0x1f ;  /* 0x00001f0b02037589 */ /* 0x002e6200000e0000 */
[----:B------:R-:W-:Y:S01]  /*1aa0*/  NOP ;  /* 0x0000000000007918 */ /* 0x000fe20000000000 */
[----:B------:R-:W-:Y:S02]  /*1ab0*/  NOP ;  /* 0x0000000000007918 */ /* 0x000fe40000000000 */
[C---:B------:R-:W-:Y:S01]  /*1ac0*/  @P1 IMAD.SHL.U32 R7, R9.reuse, 0x2000, RZ ;  /* 0x0000200009071824 */ /* 0x040fe200078e00ff */
[----:B------:R-:W-:Y:S01]  /*1ad0*/  UMOV UR21, 0x40004040 ;  /* 0x4000404000157882 */ /* 0x000fe20000000000 */
[----:B------:R-:W-:Y:S01]  /*1ae0*/  @P1 IMAD.SHL.U32 R8, R9, 0x10, RZ ;  /* 0x0000001009081824 */ /* 0x000fe200078e00ff */
[----:B------:R-:W-:Y:S01]  /*1af0*/  UMOV UR27, 0x40004040 ;  /* 0x40004040001b7882 */ /* 0x000fe20000000000 */
[----:B------:R-:W-:Y:S01]  /*1b00*/  @P1 IMAD.MOV.U32 R10, RZ, RZ, RZ ;  /* 0x000000ffff0a1224 */ /* 0x000fe200078e00ff */
[----:B------:R-:W-:Y:S01]  /*1b10*/  @P1 LOP3.LUT R7, R7, 0x6000, RZ, 0xc0, !PT ;  /* 0x0000600007071812 */ /* 0x000fe200078ec0ff */
[----:B------:R-:W-:Y:S01]  /*1b20*/  UMOV UR25, 0x40004040 ;  /* 0x4000404000197882 */ /* 0x000fe20000000000 */
[----:B------:R-:W-:Y:S01]  /*1b30*/  @P1 LOP3.LUT R8, R8, 0x30, RZ, 0xc0, !PT ;  /* 0x0000003008081812 */ /* 0x000fe200078ec0ff */
[----:B------:R-:W-:Y:S01]  /*1b40*/  UMOV UR31, 0x40004040 ;  /* 0x40004040001f7882 */ /* 0x000fe20000000000 */
[----:B------:R-:W-:Y:S01]  /*1b50*/  @P1 LOP3.LUT R7, R7, 0x10b8, RZ, 0xfc, !PT ;  /* 0x000010b807071812 */ /* 0x000fe200078efcff */
[----:B------:R-:W-:Y:S01]  /*1b60*/  UMOV UR29, 0x40004040 ;  /* 0x40004040001d7882 */ /* 0x000fe20000000000 */
[----:B------:R-:W-:Y:S01]  /*1b70*/  @P1 R2UR UR22, R10 ;  /* 0x000000000a1612ca */ /* 0x000fe200000e0000 */
[----:B------:R-:W-:Y:S01]  /*1b80*/  UMOV UR35, 0x40004040 ;  /* 0x4000404000237882 */ /* 0x000fe20000000000 */
[----:B------:R-:W-:Y:S01]  /*1b90*/  @P1 PRMT R7, R8, 0x5410, R7 ;  /* 0x0000541008071816 */ /* 0x000fe20000000007 */
[----:B------:R-:W-:Y:S01]  /*1ba0*/  UMOV UR33, 0x40004040 ;  /* 0x4000404000217882 */ /* 0x000fe20000000000 */
[----:B------:R-:W-:Y:S01]  /*1bb0*/  UMOV UR8, 0x3 ;  /* 0x0000000300087882 */ /* 0x000fe20000000000 */
[----:B--2---:R-:W-:Y:S02]  /*1bc0*/  R2UR UR20, R5 ;  /* 0x00000000051472ca */ /* 0x004fe400000e0000 */
[----:B------:R-:W-:Y:S02]  /*1bd0*/  @P1 R2UR UR15, R7 ;  /* 0x00000000070f12ca */ /* 0x000fe400000e0000 */
[----:B-1----:R-:W-:Y:S09]  /*1be0*/  R2UR UR14, R3 ;  /* 0x00000000030e72ca */ /* 0x002ff200000e0000 */
[----:B------:R-:W-:Y:S02]  /*1bf0*/  UIADD3 UR26, UPT, UPT, UR20, 0x2, URZ ;  /* 0x00000002141a7890 */ /* 0x000fe4000fffe0ff */
[----:B------:R-:W-:Y:S01]  /*1c00*/  UIADD3 UR30, UPT, UPT, UR20, 0x4, URZ ;  /* 0x00000004141e7890 */ /* 0x000fe2000fffe0ff */
[----:B------:R-:W-:Y:S01]  /*1c10*/  IMAD.U32 R11, RZ, RZ, UR15 ;  /* 0x0000000fff0b7e24 */ /* 0x000fe2000f8e00ff */
[----:B------:R-:W-:Y:S02]  /*1c20*/  UIADD3 UR24, UPT, UPT, UR14, 0x2, URZ ;  /* 0x000000020e187890 */ /* 0x000fe4000fffe0ff */
[----:B------:R-:W-:Y:S02]  /*1c30*/  UIADD3 UR28, UPT, UPT, UR14, 0x4, URZ ;  /* 0x000000040e1c7890 */ /* 0x000fe4000fffe0ff */
[----:B------:R-:W-:Y:S01]  /*1c40*/  UIADD3 UR34, UPT, UPT, UR20, 0x6, URZ ;  /* 0x0000000614227890 */ /* 0x000fe2000fffe0ff */
[----:B------:R-:W-:Y:S01]  /*1c50*/  @P1 R2UR UR23, R11 ;  /* 0x000000000b1712ca */ /* 0x000fe200000e0000 */
[----:B------:R-:W-:Y:S01]  /*1c60*/  UIADD3 UR32, UPT, UPT, UR14, 0x6, URZ ;  /* 0x000000060e207890 */ /* 0x000fe2000fffe0ff */
[----:B------:R-:W-:Y:S11]  /*1c70*/  UMOV UR15, 0x40004040 ;  /* 0x40004040000f7882 */ /* 0x000ff60000000000 */
[----:B------:R1:W-:Y:S01]  /*1c80*/  UTCQMMA.2CTA gdesc[UR20], gdesc[UR14], tmem[UR13], tmem[UR22], idesc[UR23], tmem[UR4], UPT ;  /* 0x0004160e14007dea */ /* 0x0003e2000ba0030d */
[----:B------:R1:W-:Y:S01]  /*1c90*/  UTCQMMA.2CTA gdesc[UR26], gdesc[UR24], tmem[UR13], tmem[UR22], idesc[UR23], tmem[UR4], UPT ;  /* 0x000416181a007dea */ /* 0x0003e2000ba0030d */
[----:B------:R1:W-:Y:S01]  /*1ca0*/  UTCQMMA.2CTA gdesc[UR30], gdesc[UR28], tmem[UR13], tmem[UR22], idesc[UR23], tmem[UR4], UPT ;  /* 0x0004161c1e007dea */ /* 0x0003e2000ba0030d */
[----:B------:R1:W-:Y:S01]  /*1cb0*/  UTCQMMA.2CTA gdesc[UR34], gdesc[UR32], tmem[UR13], tmem[UR22], idesc[UR23], tmem[UR4], UPT ;  /* 0x0004162022007dea */ /* 0x0003e2000ba0030d */
[----:B------:R1:W-:Y:S01]  /*1cc0*/  UTCBAR.2CTA.MULTICAST [UR10], URZ, UR8 ;  /* 0x000000ff0a0073e9 */ /* 0x0003e20008200808 */
[----:B------:R-:W-:Y:S05]  /*1cd0*/  BRA.U UP0, `(.L_x_33) ;  /* 0x00000001000c7547 */ /* 0x000fea000b800000 */
[----:B-1----:R-:W-:Y:S02]  /*1ce0*/  UMOV UR8, 0x3 ;  /* 0x0000000300087882 */ /* 0x002fe40000000000 */
[----:B------:R2:W-:Y:S01]  /*1cf0*/  UTCBAR.2CTA.MULTICAST [UR12], URZ, UR8 ;  /* 0x000000ff0c0073e9 */ /* 0x0005e20008200808 */
[----:B------:R-:W-:Y:S02]  /*1d00*/  NOP ;  /* 0x0000000000007918 */ /* 0x000fe40000000000 */
.L_x_33:
[----:B------:R-:W-:Y:S01]  /*1d10*/  UISETP.NE.AND UP0, UPT, UR11, 0x5, UPT ;  /* 0x000000050b00788c */ /* 0x000fe2000bf05270 */
[----:B------:R-:W-:Y:S01]  /*1d20*/  VIADD R9, R9, 0x2 ;  /* 0x0000000209097836 */ /* 0x000fe20000000000 */
[----:B------:R-:W-:Y:S02]  /*1d30*/  UIADD3 UR11, UPT, UPT, UR11, 0x1, URZ ;  /* 0x000000010b0b7890 */ /* 0x000fe4000fffe0ff */
[----:B------:R-:W-:Y:S02]  /*1d40*/  UIADD3 UR18, UPT, UPT, UR18, -0x2, URZ ;  /* 0xfffffffe12127890 */ /* 0x000fe4000fffe0ff */
[----:B------:R-:W-:Y:S02]  /*1d50*/  USEL UR11, UR11, URZ, UP0 ;  /* 0x000000ff0b0b7287 */ /* 0x000fe40008000000 */
[----:B------:R-:W-:Y:S02]  /*1d60*/  UISETP.NE.AND UP0, UPT, UR18, -0x2, UPT ;  /* 0xfffffffe1200788c */ /* 0x000fe4000bf05270 */
[----:B------:R-:W-:Y:S02]  /*1d70*/  UIADD3 UR17, UPT, UPT, UR17, 0x2, URZ ;  /* 0x0000000211117890 */ /* 0x000fe4000fffe0ff */
[----:B------:R-:W-:Y:S04]  /*1d80*/  ISETP.NE.AND P1, PT, RZ, UR11, PT ;  /* 0x0000000bff007c0c */ /* 0x000fe8000bf25270 */
[----:B------:R-:W-:Y:S04]  /*1d90*/  SEL R3, RZ, 0x1, P1 ;  /* 0x00000001ff037807 */ /* 0x000fe80000800000 */
[----:B------:R-:W-:Y:S01]  /*1da0*/  LOP3.LUT R6, R6, R3, RZ, 0x3c, !PT ;  /* 0x0000000306067212 */ /* 0x000fe200078e3cff */
[----:B------:R-:W-:Y:S06]  /*1db0*/  BRA.U UP0, `(.L_x_34) ;  /* 0xfffffff900107547 */ /* 0x000fec000b83ffff */
[----:B------:R-:W-:Y:S05]  /*1dc0*/  @P0 BRA `(.L_x_35) ;  /* 0xfffffff400bc0947 */ /* 0x000fea000383ffff */
.L_x_28:
[----:B------:R-:W-:-:S13]  /*1dd0*/  ISETP.GE.AND P0, PT, R0, RZ, PT ;  /* 0x000000ff0000720c */ /* 0x000fda0003f06270 */
[----:B-12---:R-:W-:Y:S05]  /*1de0*/  @!P0 EXIT ;  /* 0x000000000000894d */ /* 0x006fea0003800000 */
[----:B------:R-:W-:Y:S01]  /*1df0*/  IMAD.SHL.U32 R2, R0, 0x8, RZ ;  /* 0x0000000800027824 */ /* 0x000fe200078e00ff */
[----:B------:R-:W-:-:S04]  /*1e00*/  SHF.R.U32.HI R0, RZ, 0x1, R0 ;  /* 0x00000001ff007819 */ /* 0x000fc80000011600 */
[----:B------:R-:W-:Y:S02]  /*1e10*/  LOP3.LUT R0, R0, 0x1, RZ, 0xc0, !PT ;  /* 0x0000000100007812 */ /* 0x000fe400078ec0ff */
[----:B------:R-:W-:Y:S02]  /*1e20*/  LOP3.LUT R2, R2, 0x8, RZ, 0xc0, !PT ;  /* 0x0000000802027812 */ /* 0x000fe400078ec0ff */
[----:B------:R-:W-:-:S03]  /*1e30*/  SHF.L.U32 R4, R0, 0x1f, RZ ;  /* 0x0000001f00047819 */ /* 0x000fc600000006ff */
[----:B------:R-:W-:Y:S02]  /*1e40*/  VIADD R2, R2, UR9 ;  /* 0x0000000902027c36 */ /* 0x000fe40008000000 */
[----:B------:R-:W-:-:S07]  /*1e50*/  IMAD.MOV.U32 R5, RZ, RZ, R4 ;  /* 0x000000ffff057224 */ /* 0x000fce00078e0004 */
.L_x_36:
[----:B-1----:R1:W2:Y:S02]  /*1e60*/  SYNCS.PHASECHK.TRANS64.TRYWAIT P0, [R2+URZ+0x334a0], R5 ;  /* 0x0334a005020075a7 */ /* 0x0022a400080011ff */
[----:B--2---:R-:W-:Y:S05]  /*1e70*/  @!P0 NANOSLEEP.SYNCS 0x989680 ;  /* 0x009896800000895d */ /* 0x004fea0003900000 */
[----:B------:R-:W2:Y:S02]  /*1e80*/  @!P0 SYNCS.PHASECHK.TRANS64 P0, [R2+URZ+0x334a0], R5 ;  /* 0x0334a005020085a7 */ /* 0x000ea400080010ff */
[----:B--2---:R-:W-:Y:S05]  /*1e90*/  @P0 EXIT ;  /* 0x000000000000094d */ /* 0x004fea0003800000 */
[----:B------:R-:W-:Y:S05]  /*1ea0*/  BRA `(.L_x_36) ;  /* 0xfffffffc00ec7947 */ /* 0x000fea000383ffff */
.L_x_21:
[----:B------:R-:W-:-:S13]  /*1eb0*/  ELECT P0, URZ, PT ;  /* 0x0000000000ff782f */ /* 0x000fda0003800000 */
[----:B------:R-:W-:Y:S05]  /*1ec0*/  @!P0 BRA `(.L_x_23) ;  /* 0x0000001400708947 */ /* 0x000fea0003800000 */
[----:B------:R-:W1:Y:S02]  /*1ed0*/  S2UR UR4, SR_CTAID.X ;  /* 0x00000000000479c3 */ /* 0x000e640000002500 */
[----:B-1----:R-:W-:-:S13]  /*1ee0*/  ISETP.LE.U32.AND P0, PT, R3, UR4, PT ;  /* 0x0000000403007c0c */ /* 0x002fda000bf03070 */
[----:B------:R-:W-:Y:S05]  /*1ef0*/  @P0 EXIT ;  /* 0x000000000000094d */ /* 0x000fea0003800000 */
[----:B------:R-:W1:Y:S01]  /*1f00*/  S2R R4, SR_CgaCtaId ;  /* 0x0000000000047919 */ /* 0x000e620000008800 */
[----:B------:R-:W-:Y:S01]  /*1f10*/  IMAD.U32 R8, RZ, RZ, UR4 ;  /* 0x00000004ff087e24 */ /* 0x000fe2000f8e00ff */
[----:B------:R-:W2:Y:S04]  /*1f20*/  LDC.64 R12, c[0x0][0x348] ;  /* 0x0000d200ff0c7b82 */ /* 0x000ea80000000a00 */
[----:B------:R-:W-:Y:S02]  /*1f30*/  LOP3.LUT R0, RZ, R8, RZ, 0x33, !PT ;  /* 0x00000008ff007212 */ /* 0x000fe400078e33ff */
[----:B------:R-:W-:-:S03]  /*1f40*/  PRMT R7, R8, 0x7610, R7 ;  /* 0x0000761008077816 */ /* 0x000fc60000000007 */
[----:B------:R-:W-:Y:S01]  /*1f50*/  IMAD.IADD R0, R3, 0x1, R0 ;  /* 0x0000000103007824 */ /* 0x000fe200078e0200 */
[----:B------:R-:W-:-:S03]  /*1f60*/  MOV R3, 0x400 ;  /* 0x0000040000037802 */ /* 0x000fc60000000f00 */
[----:B------:R-:W-:-:S05]  /*1f70*/  IMAD.HI.U32 R6, R0, 0x1b4e81b5, RZ ;  /* 0x1b4e81b500067827 */ /* 0x000fca00078e00ff */
[----:B------:R-:W-:-:S05]  /*1f80*/  SHF.R.U32.HI R6, RZ, 0x4, R6 ;  /* 0x00000004ff067819 */ /* 0x000fca0000011606 */
[----:B------:R-:W-:Y:S01]  /*1f90*/  IMAD.MOV R6, RZ, RZ, -R6 ;  /* 0x000000ffff067224 */ /* 0x000fe200078e0a06 */
[----:B-1----:R-:W-:-:S07]  /*1fa0*/  LEA R4, R4, R3, 0x18 ;  /* 0x0000000304047211 */ /* 0x002fce00078ec0ff */
.L_x_49:
[----:B------:R-:W-:Y:S01]  /*1fb0*/  SHF.R.U32.HI R15, RZ, 0x5, R8 ;  /* 0x00000005ff0f7819 */ /* 0x000fe20000011608 */
[----:B------:R-:W-:Y:S05]  /*1fc0*/  YIELD ;  /* 0x0000000000007946 */ /* 0x000fea0003800000 */
[----:B------:R-:W-:Y:S01]  /*1fd0*/  IMAD.HI.U32 R15, R15, 0x4a7904b, RZ ;  /* 0x04a7904b0f0f7827 */ /* 0x000fe200078e00ff */
[----:B------:R-:W-:Y:S04]  /*1fe0*/  MOV R10, 0x2080 ;  /* 0x00002080000a7802 */ /* 0x000fe80000000f00 */
[C---:B------:R-:W-:Y:S01]  /*1ff0*/  PRMT R0, R15.reuse, 0x9910, RZ ;  /* 0x000099100f007816 */ /* 0x040fe200000000ff */
[----:B------:R-:W-:Y:S04]  /*2000*/  IMAD.SHL.U32 R15, R15, 0x10, RZ ;  /* 0x000000100f0f7824 */ /* 0x000fe800078e00ff */
[----:B------:R-:W-:Y:S01]  /*2010*/  IMAD R0, R0, 0x6e0, RZ ;  /* 0x000006e000007824 */ /* 0x000fe200078e02ff */
[----:B------:R-:W-:Y:S03]  /*2020*/  VIADDMNMX.U32 R39, R20, -R15, 0x10, PT ;  /* 0x0000001014277446 */ /* 0x000fe6000380080f */
[----:B------:R-:W-:Y:S05]  /*2030*/  IMAD.MOV R2, RZ, RZ, -R0 ;  /* 0x000000ffff027224 */ /* 0x000fea00078e0a00 */
[----:B------:R-:W-:Y:S05]  /*2040*/  PRMT R2, R2, 0x7710, RZ ;  /* 0x0000771002027816 */ /* 0x000fea00000000ff */
[----:B------:R-:W-:Y:S05]  /*2050*/  IMAD.IADD R2, R2, 0x1, R7 ;  /* 0x0000000102027824 */ /* 0x000fea00078e0207 */
[----:B-1234-:R-:W-:Y:S02]  /*2060*/  LOP3.LUT R5, R2, 0xffff, RZ, 0xc0, !PT ;  /* 0x0000ffff02057812 */ /* 0x01efe400078ec0ff */
[----:B--2---:R-:W-:Y:S05]  /*2070*/  CALL.REL.NOINC `($__internal_3_$__cuda_sm20_div_u16) ;  /* 0x0000003800907944 */ /* 0x004fea0003c00000 */
[----:B------:R-:W-:Y:S01]  /*2080*/  PRMT R39, R39, 0x9910, RZ ;  /* 0x0000991027277816 */ /* 0x000fe200000000ff */
[----:B------:R-:W-:Y:S01]  /*2090*/  IMAD.MOV.U32 R5, RZ, RZ, -0x80000000 ;  /* 0x80000000ff057424 */ /* 0x000fe200078e00ff */
[C---:B------:R-:W-:Y:S01]  /*20a0*/  PRMT R9, R0.reuse, 0x9910, RZ ;  /* 0x0000991000097816 */ /* 0x040fe200000000ff */
[----:B------:R-:W1:Y:S01]  /*20b0*/  S2R R3, SR_CgaCtaId ;  /* 0x0000000000037919 */ /* 0x000e620000008800 */
[----:B------:R-:W-:Y:S01]  /*20c0*/  LOP3.LUT R0, R0, 0xffff, RZ, 0xc0, !PT ;  /* 0x0000ffff00007812 */ /* 0x000fe200078ec0ff */
[----:B------:R-:W2:Y:S01]  /*20d0*/  SYNCS.PHASECHK.TRANS64.TRYWAIT P4, [R4+URZ+0x33430], R5 ;  /* 0x03343005040075a7 */ /* 0x000ea200080811ff */
[C---:B------:R-:W-:Y:S01]  /*20e0*/  IADD3 R38, P3, PT, R12.reuse, 0x40, RZ ;  /* 0x000000400c267810 */ /* 0x040fe20007f7e0ff */
[----:B------:R-:W-:Y:S01]  /*20f0*/  IMAD R9, R39, R9, RZ ;  /* 0x0000000927097224 */ /* 0x000fe200078e02ff */
[----:B------:R-:W-:Y:S01]  /*2100*/  IADD3 R32, P1, PT, R12, 0x140, RZ ;  /* 0x000001400c207810 */ /* 0x000fe20007f3e0ff */
[----:B------:R-:W-:Y:S01]  /*2110*/  IMAD R0, R0, 0xe0, RZ ;  /* 0x000000e000007824 */ /* 0x000fe200078e02ff */
[C---:B------:R-:W-:Y:S01]  /*2120*/  IADD3 R36, P2, PT, R12.reuse, 0xc0, RZ ;  /* 0x000000c00c247810 */ /* 0x040fe20007f5e0ff */
[----:B------:R-:W-:Y:S01]  /*2130*/  IMAD.MOV R9, RZ, RZ, -R9 ;  /* 0x000000ffff097224 */ /* 0x000fe200078e0a09 */
[----:B------:R-:W-:Y:S01]  /*2140*/  IADD3 R14, P0, PT, R12, 0x1c0, RZ ;  /* 0x000001c00c0e7810 */ /* 0x000fe20007f1e0ff */
[C---:B------:R-:W-:Y:S01]  /*2150*/  VIADD R11, R4.reuse, 0x33400 ;  /* 0x00033400040b7836 */ /* 0x040fe20000000000 */
[----:B------:R-:W-:Y:S01]  /*2160*/  IADD3 R10, PT, PT, R4, 0x4000, RZ ;  /* 0x00004000040a7810 */ /* 0x000fe20007ffe0ff */
[--C-:B------:R-:W-:Y:S01]  /*2170*/  IMAD.X R39, RZ, RZ, R13.reuse, P3 ;  /* 0x000000ffff277224 */ /* 0x100fe200018e060d */
[----:B------:R-:W-:Y:S01]  /*2180*/  PRMT R9, R9, 0x7710, RZ ;  /* 0x0000771009097816 */ /* 0x000fe200000000ff */
[----:B------:R-:W-:Y:S01]  /*2190*/  IMAD.X R33, RZ, RZ, R13, P1 ;  /* 0x000000ffff217224 */ /* 0x000fe200008e060d */
[----:B------:R-:W-:Y:S02]  /*21a0*/  IADD3.X R37, PT, PT, RZ, R13, RZ, P2, !PT ;  /* 0x0000000dff257210 */ /* 0x000fe400017fe4ff */
[----:B------:R-:W-:Y:S04]  /*21b0*/  IADD3 R9, PT, PT, R2, R9, RZ ;  /* 0x0000000902097210 */ /* 0x000fe80007ffe0ff */
[----:B------:R-:W-:Y:S01]  /*21c0*/  LOP3.LUT R16, R9, 0xffff, RZ, 0xc0, !PT ;  /* 0x0000ffff09107812 */ /* 0x000fe200078ec0ff */
[----:B------:R-:W-:Y:S04]  /*21d0*/  VIADD R9, R4, 0x1c000 ;  /* 0x0001c00004097836 */ /* 0x000fe80000000000 */
[----:B------:R-:W-:Y:S01]  /*21e0*/  IMAD.IADD R16, R15, 0x1, R16 ;  /* 0x000000010f107824 */ /* 0x000fe200078e0210 */
[----:B------:R-:W-:Y:S01]  /*21f0*/  IADD3.X R15, PT, PT, RZ, R13, RZ, P0, !PT ;  /* 0x0000000dff0f7210 */ /* 0x000fe200007fe4ff */
[----:B-1----:R-:W-:Y:S01]  /*2200*/  IMAD R2, R3, 0x70, R0 ;  /* 0x0000007003027824 */ /* 0x002fe200078e0200 */
[----:B--2---:R-:W-:Y:S06]  /*2210*/  @!P4 BRA `(.L_x_37) ;  /* 0x0000003000c8c947 */ /* 0x004fec0003800000 */
.L_x_88:
[----:B------:R-:W-:Y:S01]  /*2220*/  IMAD.SHL.U32 R3, R16, 0x80, RZ ;  /* 0x0000008010037824 */ /* 0x000fe200078e00ff */
[----:B------:R-:W-:Y:S01]  /*2230*/  R2UR UR9, R11 ;  /* 0x000000000b0972ca */ /* 0x000fe200000e0000 */
[----:B------:R-:W-:Y:S01]  /*2240*/  UMOV UR10, URZ ;  /* 0x000000ff000a7c82 */ /* 0x000fe20008000000 */
[----:B------:R-:W-:Y:S01]  /*2250*/  R2UR UR28, R38 ;  /* 0x00000000261c72ca */ /* 0x000fe200000e0000 */
[----:B------:R-:W-:Y:S01]  /*2260*/  UMOV UR20, 0x0 ;  /* 0x0000000000147882 */ /* 0x000fe20000000000 */
[----:B------:R-:W-:Y:S01]  /*2270*/  R2UR UR29, R39 ;  /* 0x00000000271d72ca */ /* 0x000fe200000e0000 */
[----:B------:R-:W-:Y:S01]  /*2280*/  UMOV UR21, 0x10000000 ;  /* 0x1000000000157882 */ /* 0x000fe20000000000 */
[----:B------:R-:W-:Y:S01]  /*2290*/  R2UR UR8, R10 ;  /* 0x000000000a0872ca */ /* 0x000fe200000e0000 */
[----:B------:R-:W-:Y:S01]  /*22a0*/  UMOV UR6, UR10 ;  /* 0x0000000a00067c82 */ /* 0x000fe20008000000 */
[----:B------:R-:W-:Y:S01]  /*22b0*/  R2UR UR11, R3 ;  /* 0x00000000030b72ca */ /* 0x000fe200000e0000 */
[----:B------:R-:W-:Y:S01]  /*22c0*/  UMOV UR19, URZ ;  /* 0x000000ff00137c82 */ /* 0x000fe20008000000 */
[----:B------:R-:W-:Y:S01]  /*22d0*/  R2UR UR12, R4 ;  /* 0x00000000040c72ca */ /* 0x000fe200000e0000 */
[----:B------:R-:W-:Y:S01]  /*22e0*/  IMAD.MOV.U32 R31, RZ, RZ, 0x7d80 ;  /* 0x00007d80ff1f7424 */ /* 0x000fe200078e00ff */
[----:B------:R-:W-:Y:S01]  /*22f0*/  R2UR UR26, R36 ;  /* 0x00000000241a72ca */ /* 0x000fe200000e0000 */
[----:B------:R-:W-:Y:S01]  /*2300*/  UMOV UR5, UR9 ;  /* 0x0000000900057c82 */ /* 0x000fe20008000000 */
[----:B------:R-:W-:Y:S01]  /*2310*/  R2UR UR27, R37 ;  /* 0x00000000251b72ca */ /* 0x000fe200000e0000 */
[----:B------:R-:W-:Y:S01]  /*2320*/  UMOV UR17, UR9 ;  /* 0x0000000900117c82 */ /* 0x000fe20008000000 */
[----:B------:R-:W-:Y:S01]  /*2330*/  R2UR UR7, R2 ;  /* 0x00000000020772ca */ /* 0x000fe200000e0000 */
[----:B------:R-:W-:Y:S01]  /*2340*/  UMOV UR13, UR9 ;  /* 0x00000009000d7c82 */ /* 0x000fe20008000000 */
[----:B------:R-:W-:Y:S01]  /*2350*/  R2UR UR4, R9 ;  /* 0x00000000090472ca */ /* 0x000fe200000e0000 */
[----:B------:R-:W-:Y:S01]  /*2360*/  UMOV UR15, UR19 ;  /* 0x00000013000f7c82 */ /* 0x000fe20008000000 */
[----:B------:R-:W-:Y:S01]  /*2370*/  R2UR UR24, R32 ;  /* 0x00000000201872ca */ /* 0x000fe200000e0000 */
[----:B------:R2:W-:Y:S01]  /*2380*/  UTMALDG.2D [UR8], [UR28], desc[UR20] ;  /* 0x000014081c0075b4 */ /* 0x0005e20008009000 */
[----:B------:R-:W-:Y:S01]  /*2390*/  R2UR UR25, R33 ;  /* 0x00000000211972ca */ /* 0x000fe200000e0000 */
[----:B------:R-:W-:Y:S01]  /*23a0*/  UIADD3 UR16, UPT, UPT, UR12, 0x31000, URZ ;  /* 0x000310000c107890 */ /* 0x000fe2000fffe0ff */
[----:B------:R-:W-:Y:S01]  /*23b0*/  R2UR UR22, R14 ;  /* 0x000000000e1672ca */ /* 0x000fe200000e0000 */
[----:B------:R-:W-:Y:S01]  /*23c0*/  UMOV UR18, UR11 ;  /* 0x0000000b00127c82 */ /* 0x000fe20008000000 */
[----:B------:R-:W-:Y:S01]  /*23d0*/  R2UR UR23, R15 ;  /* 0x000000000f1772ca */ /* 0x000fe200000e0000 */
[----:B------:R-:W-:Y:S01]  /*23e0*/  UIADD3 UR12, UPT, UPT, UR12, 0x31c00, URZ ;  /* 0x00031c000c0c7890 */ /* 0x000fe2000fffe0ff */
[----:B------:R-:W-:Y:S01]  /*23f0*/  R2UR UR14, R0 ;  /* 0x00000000000e72ca */ /* 0x000fe200000e0000 */
[C---:B------:R-:W-:Y:S02]  /*2400*/  VIADD R28, R4.reuse, 0x33408 ;  /* 0x00033408041c7836 */ /* 0x040fe40000000000 */
[----:B------:R2:W-:Y:S01]  /*2410*/  UTMALDG.2D [UR4], [UR26], desc[UR20] ;  /* 0x000014041a0075b4 */ /* 0x0005e20008009000 */
[C---:B------:R-:W-:Y:S02]  /*2420*/  VIADD R29, R4.reuse, 0x8000 ;  /* 0x00008000041d7836 */ /* 0x040fe40000000000 */
[----:B------:R-:W-:Y:S01]  /*2430*/  VIADD R26, R4, 0x1f800 ;  /* 0x0001f800041a7836 */ /* 0x000fe20000000000 */
[----:B------:R2:W-:Y:S06]  /*2440*/  UTMALDG.2D [UR16], [UR24], desc[UR20] ;  /* 0x00001410180075b4 */ /* 0x0005ec0008009000 */
[----:B------:R2:W-:Y:S01]  /*2450*/  UTMALDG.2D [UR12], [UR22], desc[UR20] ;  /* 0x0000140c160075b4 */ /* 0x0005e20008009000 */
[----:B------:R2:W-:Y:S01]  /*2460*/  SYNCS.ARRIVE.TRANS64 RZ, [R4+URZ+0x33400], R31 ;  /* 0x0334001f04ff79a7 */ /* 0x0005e200080000ff */
[----:B------:R-:W3:Y:S02]  /*2470*/  SYNCS.PHASECHK.TRANS64.TRYWAIT P0, [R4+URZ+0x33438], R5 ;  /* 0x03343805040075a7 */ /* 0x000ee400080011ff */
[----:B--23--:R-:W-:Y:S05]  /*2480*/  @!P0 BRA `(.L_x_38) ;  /* 0x0000003000488947 */ /* 0x00cfea0003800000 */
.L_x_89:
[----:B------:R-:W-:Y:S01]  /*2490*/  R2UR UR9, R28 ;  /* 0x000000001c0972ca */ /* 0x000fe200000e0000 */
[----:B------:R-:W-:Y:S01]  /*24a0*/  UMOV UR14, 0x0 ;  /* 0x00000000000e7882 */ /* 0x000fe20000000000 */
[----:B------:R-:W-:Y:S01]  /*24b0*/  R2UR UR16, R38 ;  /* 0x00000000261072ca */ /* 0x000fe200000e0000 */
[----:B------:R-:W-:Y:S01]  /*24c0*/  UMOV UR15, 0x10000000 ;  /* 0x10000000000f7882 */ /* 0x000fe20000000000 */
[----:B------:R-:W-:Y:S01]  /*24d0*/  R2UR UR17, R39 ;  /* 0x00000000271172ca */ /* 0x000fe200000e0000 */
[----:B------:R-:W-:Y:S01]  /*24e0*/  UMOV UR10, 0x80 ;  /* 0x00000080000a7882 */ /* 0x000fe20000000000 */
[----:B------:R-:W-:Y:S01]  /*24f0*/  R2UR UR11, R3 ;  /* 0x00000000030b72ca */ /* 0x000fe200000e0000 */
[----:B------:R-:W-:Y:S01]  /*2500*/  IMAD.MOV.U32 R27, RZ, RZ, 0x7800 ;  /* 0x00007800ff1b7424 */ /* 0x000fe200078e00ff */
[----:B------:R-:W-:Y:S01]  /*2510*/  R2UR UR8, R29 ;  /* 0x000000001d0872ca */ /* 0x000fe200000e0000 */
[----:B------:R-:W-:Y:S01]  /*2520*/  UMOV UR6, 0x80 ;  /* 0x0000008000067882 */ /* 0x000fe20000000000 */
[----:B------:R-:W-:Y:S01]  /*2530*/  R2UR UR12, R36 ;  /* 0x00000000240c72ca */ /* 0x000fe200000e0000 */
[----:B------:R-:W-:Y:S01]  /*2540*/  VIADD R24, R4, 0x33410 ;  /* 0x0003341004187836 */ /* 0x000fe20000000000 */
[----:B------:R-:W-:Y:S01]  /*2550*/  R2UR UR13, R37 ;  /* 0x00000000250d72ca */ /* 0x000fe200000e0000 */
[----:B------:R-:W-:Y:S01]  /*2560*/  UMOV UR5, UR9 ;  /* 0x0000000900057c82 */ /* 0x000fe20008000000 */
[----:B------:R-:W-:Y:S01]  /*2570*/  R2UR UR7, R2 ;  /* 0x00000000020772ca */ /* 0x000fe200000e0000 */
[----:B------:R-:W-:Y:S01]  /*2580*/  VIADD R23, R4, 0x23000 ;  /* 0x0002300004177836 */ /* 0x000fe20000000000 */
[----:B------:R-:W-:Y:S01]  /*2590*/  R2UR UR4, R26 ;  /* 0x000000001a0472ca */ /* 0x000fe200000e0000 */
[----:B------:R-:W-:Y:S04]  /*25a0*/  VIADD R25, R4, 0xc000 ;  /* 0x0000c00004197836 */ /* 0x000fe80000000000 */
[----:B------:R3:W-:Y:S08]  /*25b0*/  UTMALDG.2D [UR8], [UR16], desc[UR14] ;  /* 0x00000e08100075b4 */ /* 0x0007f00008009000 */
[----:B------:R3:W-:Y:S01]  /*25c0*/  UTMALDG.2D [UR4], [UR12], desc[UR14] ;  /* 0x00000e040c0075b4 */ /* 0x0007e20008009000 */
[----:B------:R3:W-:Y:S01]  /*25d0*/  SYNCS.ARRIVE.TRANS64 RZ, [R4+URZ+0x33408], R27 ;  /* 0x0334081b04ff79a7 */ /* 0x0007e200080000ff */
[----:B------:R-:W4:Y:S02]  /*25e0*/  SYNCS.PHASECHK.TRANS64.TRYWAIT P0, [R4+URZ+0x33440], R5 ;  /* 0x03344005040075a7 */ /* 0x000f2400080011ff */
[----:B---34-:R-:W-:Y:S05]  /*25f0*/  @!P0 BRA `(.L_x_39) ;  /* 0x0000003000088947 */ /* 0x018fea0003800000 */
.L_x_90:
[----:B------:R-:W-:Y:S01]  /*2600*/  R2UR UR9, R24 ;  /* 0x00000000180972ca */ /* 0x000fe200000e0000 */
[----:B------:R-:W-:Y:S01]  /*2610*/  UMOV UR14, 0x0 ;  /* 0x00000000000e7882 */ /* 0x000fe20000000000 */
[----:B------:R-:W-:Y:S01]  /*2620*/  R2UR UR16, R38 ;  /* 0x00000000261072ca */ /* 0x000fe200000e0000 */
[----:B------:R-:W-:Y:S01]  /*2630*/  UMOV UR15, 0x10000000 ;  /* 0x10000000000f7882 */ /* 0x000fe20000000000 */
[----:B------:R-:W-:Y:S01]  /*2640*/  R2UR UR17, R39 ;  /* 0x00000000271172ca */ /* 0x000fe200000e0000 */
[----:B------:R-:W-:Y:S01]  /*2650*/  UMOV UR10, 0x100 ;  /* 0x00000100000a7882 */ /* 0x000fe20000000000 */
[----:B------:R-:W-:Y:S01]  /*2660*/  R2UR UR11, R3 ;  /* 0x00000000030b72ca */ /* 0x000fe200000e0000 */
[----:B------:R-:W-:Y:S01]  /*2670*/  UMOV UR6, 0x100 ;  /* 0x0000010000067882 */ /* 0x000fe20000000000 */
[----:B------:R-:W-:Y:S01]  /*2680*/  R2UR UR8, R25 ;  /* 0x00000000190872ca */ /* 0x000fe200000e0000 */
[----:B------:R-:W-:Y:S01]  /*2690*/  VIADD R21, R4, 0x33418 ;  /* 0x0003341804157836 */ /* 0x000fe20000000000 */
[----:B------:R-:W-:Y:S01]  /*26a0*/  R2UR UR12, R36 ;  /* 0x00000000240c72ca */ /* 0x000fe200000e0000 */
[----:B-1----:R-:W-:Y:S01]  /*26b0*/  VIADD R19, R4, 0x26800 ;  /* 0x0002680004137836 */ /* 0x002fe20000000000 */
[----:B------:R-:W-:Y:S01]  /*26c0*/  R2UR UR13, R37 ;  /* 0x00000000250d72ca */ /* 0x000fe200000e0000 */
[----:B------:R-:W-:Y:S01]  /*26d0*/  UMOV UR5, UR9 ;  /* 0x0000000900057c82 */ /* 0x000fe20008000000 */
[----:B------:R-:W-:Y:S01]  /*26e0*/  R2UR UR7, R2 ;  /* 0x00000000020772ca */ /* 0x000fe200000e0000 */
[----:B------:R-:W-:Y:S01]  /*26f0*/  VIADD R22, R4, 0x10000 ;  /* 0x0001000004167836 */ /* 0x000fe20000000000 */
[----:B------:R-:W-:Y:S05]  /*2700*/  R2UR UR4, R23 ;  /* 0x00000000170472ca */ /* 0x000fea00000e0000 */
[----:B------:R1:W-:Y:S08]  /*2710*/  UTMALDG.2D [UR8], [UR16], desc[UR14] ;  /* 0x00000e08100075b4 */ /* 0x0003f00008009000 */
[----:B------:R1:W-:Y:S01]  /*2720*/  UTMALDG.2D [UR4], [UR12], desc[UR14] ;  /* 0x00000e040c0075b4 */ /* 0x0003e20008009000 */
[----:B------:R1:W-:Y:S01]  /*2730*/  SYNCS.ARRIVE.TRANS64 RZ, [R4+URZ+0x33410], R27 ;  /* 0x0334101b04ff79a7 */ /* 0x0003e200080000ff */
[----:B------:R-:W3:Y:S02]  /*2740*/  SYNCS.PHASECHK.TRANS64.TRYWAIT P0, [R4+URZ+0x33448], R5 ;  /* 0x03344805040075a7 */ /* 0x000ee400080011ff */
[----:B-1-3--:R-:W-:Y:S05]  /*2750*/  @!P0 BRA `(.L_x_40) ;  /* 0x0000002c00cc8947 */ /* 0x00afea0003800000 */
.L_x_91:
        /* <DEDUP_REMOVED lines=9> */
[----:B-12---:R-:W-:Y:S01]  /*27f0*/  VIADD R17, R4, 0x33420 ;  /* 0x0003342004117836 */ /* 0x006fe20000000000 */
[----:B------:R-:W-:Y:S01]  /*2800*/  R2UR UR12, R36 ;  /* 0x00000000240c72ca */ /* 0x000fe200000e0000 */
[----:B------:R-:W-:Y:S01]  /*2810*/  VIADD R16, R4, 0x2a000 ;  /* 0x0002a00004107836 */ /* 0x000fe20000000000 */
        /* <DEDUP_REMOVED lines=8> */
[----:B------:R-:W2:Y:S02]  /*28a0*/  SYNCS.PHASECHK.TRANS64.TRYWAIT P0, [R4+URZ+0x33450], R5 ;  /* 0x03345005040075a7 */ /* 0x000ea400080011ff */
[----:B-12---:R-:W-:Y:S05]  /*28b0*/  @!P0 BRA `(.L_x_41) ;  /* 0x0000002c00908947 */ /* 0x006fea0003800000 */
.L_x_92:
        /* <DEDUP_REMOVED lines=25> */
[----:B------:R-:W-:Y:S01]  /*2a50*/  UIADD3 UR12, UPT, UPT, UR12, 0x32c00, URZ ;  /* 0x00032c000c0c7890 */ /* 0x000fe2000fffe0ff */
[----:B------:R-:W-:Y:S01]  /*2a60*/  R2UR UR21, R15 ;  /* 0x000000000f1572ca */ /* 0x000fe200000e0000 */
[----:B------:R-:W-:Y:S01]  /*2a70*/  VIADD R34, R4, 0x33428 ;  /* 0x0003342804227836 */ /* 0x000fe20000000000 */
[----:B------:R-:W-:Y:S01]  /*2a80*/  R2UR UR14, R0 ;  /* 0x00000000000e72ca */ /* 0x000fe200000e0000 */
[C---:B------:R-:W-:Y:S02]  /*2a90*/  VIADD R30, R4.reuse, 0x2d800 ;  /* 0x0002d800041e7836 */ /* 0x040fe40000000000 */
[----:B------:R2:W-:Y:S01]  /*2aa0*/  UTMALDG.2D [UR4], [UR26], desc[UR24] ;  /* 0x000018041a0075b4 */ /* 0x0005e20008009000 */
[----:B-1----:R-:W-:Y:S03]  /*2ab0*/  VIADD R35, R4, 0x18000 ;  /* 0x0001800004237836 */ /* 0x002fe60000000000 */
[----:B------:R2:W-:Y:S06]  /*2ac0*/  UTMALDG.2D [UR16], [UR22], desc[UR24] ;  /* 0x00001810160075b4 */ /* 0x0005ec0008009000 */
[----:B------:R2:W-:Y:S01]  /*2ad0*/  UTMALDG.2D [UR12], [UR20], desc[UR24] ;  /* 0x0000180c140075b4 */ /* 0x0005e20008009000 */
[----:B------:R2:W-:Y:S01]  /*2ae0*/  SYNCS.ARRIVE.TRANS64 RZ, [R4+URZ+0x33420], R31 ;  /* 0x0334201f04ff79a7 */ /* 0x0005e200080000ff */
[----:B------:R-:W1:Y:S02]  /*2af0*/  SYNCS.PHASECHK.TRANS64.TRYWAIT P0, [R4+URZ+0x33458], R5 ;  /* 0x03345805040075a7 */ /* 0x000e6400080011ff */
[----:B-12---:R-:W-:Y:S05]  /*2b00*/  @!P0 BRA `(.L_x_42) ;  /* 0x0000002c00188947 */ /* 0x006fea0003800000 */
.L_x_93:
        /* <DEDUP_REMOVED lines=8> */
[----:B------:R-:W-:Y:S02]  /*2b90*/  R2UR UR8, R35 ;  /* 0x00000000230872ca */ /* 0x000fe400000e0000 */
[----:B------:R-:W-:Y:S02]  /*2ba0*/  R2UR UR12, R36 ;  /* 0x00000000240c72ca */ /* 0x000fe400000e0000 */
[----:B------:R-:W-:Y:S01]  /*2bb0*/  R2UR UR13, R37 ;  /* 0x00000000250d72ca */ /* 0x000fe200000e0000 */
[----:B------:R-:W-:Y:S01]  /*2bc0*/  UMOV UR5, UR9 ;  /* 0x0000000900057c82 */ /* 0x000fe20008000000 */
[----:B------:R-:W-:Y:S02]  /*2bd0*/  R2UR UR7, R2 ;  /* 0x00000000020772ca */ /* 0x000fe400000e0000 */
[----:B------:R-:W-:Y:S05]  /*2be0*/  R2UR UR4, R30 ;  /* 0x000000001e0472ca */ /* 0x000fea00000e0000 */
[----:B------:R2:W-:Y:S08]  /*2bf0*/  UTMALDG.2D [UR8], [UR16], desc[UR14] ;  /* 0x00000e08100075b4 */ /* 0x0005f00008009000 */
[----:B------:R2:W-:Y:S01]  /*2c00*/  UTMALDG.2D [UR4], [UR12], desc[UR14] ;  /* 0x00000e040c0075b4 */ /* 0x0005e20008009000 */
[----:B------:R2:W-:Y:S01]  /*2c10*/  SYNCS.ARRIVE.TRANS64 RZ, [R4+URZ+0x33428], R27 ;  /* 0x0334281b04ff79a7 */ /* 0x0005e200080000ff */
[----:B------:R-:W3:Y:S02]  /*2c20*/  SYNCS.PHASECHK.TRANS64.TRYWAIT P0, [R4+URZ+0x33430], RZ ;  /* 0x033430ff040075a7 */ /* 0x000ee400080011ff */
[----:B--23--:R-:W-:Y:S05]  /*2c30*/  @!P0 BRA `(.L_x_43) ;  /* 0x0000002800e88947 */ /* 0x00cfea0003800000 */
.L_x_94:
        /* <DEDUP_REMOVED lines=17> */
[----:B------:R-:W4:Y:S02]  /*2d50*/  SYNCS.PHASECHK.TRANS64.TRYWAIT P0, [R4+URZ+0x33438], RZ ;  /* 0x033438ff040075a7 */ /* 0x000f2400080011ff */
[----:B---34-:R-:W-:Y:S05]  /*2d60*/  @!P0 BRA `(.L_x_44) ;  /* 0x0000002800b08947 */ /* 0x018fea0003800000 */
.L_x_95:
        /* <DEDUP_REMOVED lines=17> */
[----:B------:R-:W5:Y:S02]  /*2e80*/  SYNCS.PHASECHK.TRANS64.TRYWAIT P0, [R4+URZ+0x33440], RZ ;  /* 0x033440ff040075a7 */ /* 0x000f6400080011ff */
[----:B----45:R-:W-:Y:S05]  /*2e90*/  @!P0 BRA `(.L_x_45) ;  /* 0x0000002800788947 */ /* 0x030fea0003800000 */
.L_x_96:
        /* <DEDUP_REMOVED lines=18> */
[----:B------:R-:W-:Y:S02]  /*2fc0*/  R2UR UR7, R2 ;  /* 0x00000000020772ca */ /* 0x000fe400000e0000 */
        /* <DEDUP_REMOVED lines=8> */
[----:B------:R-:W-:Y:S03]  /*3050*/  R2UR UR14, R0 ;  /* 0x00000000000e72ca */ /* 0x000fe600000e0000 */
[----:B------:R5:W-:Y:S04]  /*3060*/  UTMALDG.2D [UR4], [UR26], desc[UR24] ;  /* 0x000018041a0075b4 */ /* 0x000be80008009000 */
[----:B------:R5:W-:Y:S06]  /*3070*/  UTMALDG.2D [UR16], [UR22], desc[UR24] ;  /* 0x00001810160075b4 */ /* 0x000bec0008009000 */
[----:B------:R5:W-:Y:S01]  /*3080*/  UTMALDG.2D [UR12], [UR20], desc[UR24] ;  /* 0x0000180c140075b4 */ /* 0x000be20008009000 */
[----:B------:R5:W-:Y:S01]  /*3090*/  SYNCS.ARRIVE.TRANS64 RZ, [R4+URZ+0x33410], R31 ;  /* 0x0334101f04ff79a7 */ /* 0x000be200080000ff */
[----:B------:R-:W1:Y:S02]  /*30a0*/  SYNCS.PHASECHK.TRANS64.TRYWAIT P0, [R4+URZ+0x33448], RZ ;  /* 0x033448ff040075a7 */ /* 0x000e6400080011ff */
[----:B-1---5:R-:W-:Y:S05]  /*30b0*/  @!P0 BRA `(.L_x_46) ;  /* 0x0000002800048947 */ /* 0x022fea0003800000 */
.L_x_97:
        /* <DEDUP_REMOVED lines=17> */
[----:B------:R-:W1:Y:S02]  /*31d0*/  SYNCS.PHASECHK.TRANS64.TRYWAIT P0, [R4+URZ+0x33450], RZ ;  /* 0x033450ff040075a7 */ /* 0x000e6400080011ff */
[----:B-1---5:R-:W-:Y:S05]  /*31e0*/  @!P0 BRA `(.L_x_47) ;  /* 0x0000002400cc8947 */ /* 0x022fea0003800000 */
.L_x_98:
        /* <DEDUP_REMOVED lines=19> */
.L_x_99:
        /* <DEDUP_REMOVED lines=10> */
[----:B------:R-:W-:Y:S02]  /*33c0*/  R2UR UR12, R36 ;  /* 0x00000000240c72ca */ /* 0x000fe400000e0000 */
[----:B------:R-:W-:Y:S02]  /*33d0*/  R2UR UR13, R37 ;  /* 0x00000000250d72ca */ /* 0x000fe400000e0000 */
[----:B------:R-:W-:Y:S02]  /*33e0*/  R2UR UR4, R30 ;  /* 0x000000001e0472ca */ /* 0x000fe400000e0000 */
[----:B------:R-:W-:Y:S01]  /*33f0*/  R2UR UR7, R2 ;  /* 0x00000000020772ca */ /* 0x000fe200000e0000 */
[----:B------:R-:W-:Y:S01]  /*3400*/  UMOV UR5, UR9 ;  /* 0x0000000900057c82 */ /* 0x000fe20008000000 */
[----:B------:R-:W-:Y:S03]  /*3410*/  ISETP.NE.AND P0, PT, R6, 0x1, PT ;  /* 0x000000010600780c */ /* 0x000fe60003f05270 */
[----:B------:R5:W-:Y:S08]  /*3420*/  UTMALDG.2D [UR8], [UR16], desc[UR14] ;  /* 0x00000e08100075b4 */ /* 0x000bf00008009000 */
[----:B------:R5:W-:Y:S01]  /*3430*/  UTMALDG.2D [UR4], [UR12], desc[UR14] ;  /* 0x00000e040c0075b4 */ /* 0x000be20008009000 */
[----:B------:R5:W-:Y:S02]  /*3440*/  SYNCS.ARRIVE.TRANS64 RZ, [R4+URZ+0x33428], R27 ;  /* 0x0334281b04ff79a7 */ /* 0x000be400080000ff */
[----:B-----5:R-:W-:Y:S05]  /*3450*/  @!P0 EXIT ;  /* 0x000000000000894d */ /* 0x020fea0003800000 */
[----:B------:R-:W-:Y:S02]  /*3460*/  IADD3 R7, PT, PT, R7, 0x96, RZ ;  /* 0x0000009607077810 */ /* 0x000fe40007ffe0ff */
[----:B------:R-:W-:Y:S01]  /*3470*/  IADD3 R8, PT, PT, R8, 0x96, RZ ;  /* 0x0000009608087810 */ /* 0x000fe20007ffe0ff */
[----:B------:R-:W-:Y:S06]  /*3480*/  BRA `(.L_x_49) ;  /* 0xffffffe800c87947 */ /* 0x000fec000383ffff */
.L_x_23:
[----:B------:R-:W-:-:S04]  /*3490*/  LOP3.LUT R2, R21, 0xfffffffc, RZ, 0xc0, !PT ;  /* 0xfffffffc15027812 */ /* 0x000fc800078ec0ff */
[----:B------:R-:W-:-:S13]  /*34a0*/  ISETP.NE.AND P0, PT, R2, 0x4, PT ;  /* 0x000000040200780c */ /* 0x000fda0003f05270 */
[----:B-1----:R-:W-:Y:S05]  /*34b0*/  @P0 EXIT ;  /* 0x000000000000094d */ /* 0x002fea0003800000 */
[----:B------:R-:W1:Y:S01]  /*34c0*/  S2R R2, SR_CgaCtaId ;  /* 0x0000000000027919 */ /* 0x000e620000008800 */
[----:B------:R-:W-:-:S04]  /*34d0*/  MOV R5, 0x400 ;  /* 0x0000040000057802 */ /* 0x000fc80000000f00 */
[----:B-1----:R-:W-:-:S05]  /*34e0*/  LEA R2, R2, R5, 0x18 ;  /* 0x0000000502027211 */ /* 0x002fca00078ec0ff */
[----:B------:R-:W1:Y:S02]  /*34f0*/  LDS R4, [R2+0x334b0] ;  /* 0x0334b00002047984 */ /* 0x000e640000000800 */
[----:B-1----:R-:W-:-:S13]  /*3500*/  ISETP.NE.AND P0, PT, R4, RZ, PT ;  /* 0x000000ff0400720c */ /* 0x002fda0003f05270 */
[----:B------:R-:W-:Y:S05]  /*3510*/  @!P0 BRA `(.L_x_50) ;  /* 0x0000000000048947 */ /* 0x000fea0003800000 */
[----:B------:R-:W-:Y:S05]  /*3520*/  BPT.TRAP 0x1 ;  /* 0x000000040000795c */ /* 0x000fea0000300000 */
.L_x_50:
[----:B------:R-:W1:Y:S01]  /*3530*/  S2UR UR4, SR_CTAID.X ;  /* 0x00000000000479c3 */ /* 0x000e620000002500 */
[----:B------:R-:W-:Y:S02]  /*3540*/  IADD3 R21, PT, PT, R21, -0x4, RZ ;  /* 0xfffffffc15157810 */ /* 0x000fe40007ffe0ff */
[----:B-1----:R-:W-:-:S13]  /*3550*/  ISETP.LE.U32.AND P0, PT, R3, UR4, PT ;  /* 0x0000000403007c0c */ /* 0x002fda000bf03070 */
[----:B------:R-:W-:Y:S05]  /*3560*/  @P0 BRA `(.L_x_51) ;  /* 0x0000001800d00947 */ /* 0x000fea0003800000 */
[----:B------:R-:W-:Y:S01]  /*3570*/  IMAD.U32 R31, RZ, RZ, UR4 ;  /* 0x00000004ff1f7e24 */ /* 0x000fe2000f8e00ff */
[----:B------:R-:W-:Y:S01]  /*3580*/  MOV R22, 0xffffffff ;  /* 0xffffffff00167802 */ /* 0x000fe20000000f00 */
[----:B------:R-:W-:Y:S02]  /*3590*/  IMAD.SHL.U32 R0, R0, 0x4, RZ ;  /* 0x0000000400007824 */ /* 0x000fe400078e00ff */
[----:B------:R-:W-:Y:S01]  /*35a0*/  IMAD.SHL.U32 R32, R21, 0x800, RZ ;  /* 0x0000080015207824 */ /* 0x000fe200078e00ff */
[----:B------:R-:W-:Y:S01]  /*35b0*/  LOP3.LUT R24, RZ, R31, RZ, 0x33, !PT ;  /* 0x0000001fff187212 */ /* 0x000fe200078e33ff */
[C---:B------:R-:W-:Y:S01]  /*35c0*/  VIADD R28, R0.reuse, 0x1 ;  /* 0x00000001001c7836 */ /* 0x040fe20000000000 */
[----:B------:R-:W-:Y:S01]  /*35d0*/  SHF.R.U32.HI R30, RZ, 0x3, R0 ;  /* 0x00000003ff1e7819 */ /* 0x000fe20000011600 */
[C---:B------:R-:W-:Y:S01]  /*35e0*/  VIADD R4, R0.reuse, 0x2 ;  /* 0x0000000200047836 */ /* 0x040fe20000000000 */
[----:B------:R-:W-:Y:S01]  /*35f0*/  IADD3 R26, PT, PT, R0, 0x3, RZ ;  /* 0x00000003001a7810 */ /* 0x000fe20007ffe0ff */
[----:B------:R-:W-:Y:S01]  /*3600*/  IMAD.IADD R24, R3, 0x1, R24 ;  /* 0x0000000103187824 */ /* 0x000fe200078e0218 */
[----:B------:R-:W-:Y:S01]  /*3610*/  LOP3.LUT R3, R30, 0x3, RZ, 0xc0, !PT ;  /* 0x000000031e037812 */ /* 0x000fe200078ec0ff */
[----:B------:R-:W-:Y:S01]  /*3620*/  IMAD.MOV.U32 R23, RZ, RZ, RZ ;  /* 0x000000ffff177224 */ /* 0x000fe200078e00ff */
[----:B------:R-:W-:Y:S01]  /*3630*/  PRMT R25, R31, 0x7610, R25 ;  /* 0x000076101f197816 */ /* 0x000fe20000000019 */
[----:B------:R-:W-:Y:S01]  /*3640*/  IMAD.HI.U32 R24, R24, 0x1b4e81b5, RZ ;  /* 0x1b4e81b518187827 */ /* 0x000fe200078e00ff */
[----:B------:R-:W-:-:S02]  /*3650*/  LOP3.LUT R28, R3, 0x5, R28, 0x78, !PT ;  /* 0x00000005031c7812 */ /* 0x000fc400078e781c */
[C---:B------:R-:W-:Y:S02]  /*3660*/  LOP3.LUT R27, R3.reuse, 0x6, R4, 0x78, !PT ;  /* 0x00000006031b7812 */ /* 0x040fe400078e7804 */
[----:B------:R-:W-:Y:S02]  /*3670*/  SHF.R.U32.HI R24, RZ, 0x4, R24 ;  /* 0x00000004ff187819 */ /* 0x000fe40000011618 */
[C---:B------:R-:W-:Y:S02]  /*3680*/  LOP3.LUT R29, R3.reuse, 0x4, R0, 0xf8, !PT ;  /* 0x00000004031d7812 */ /* 0x040fe400078ef800 */
[----:B------:R-:W-:Y:S01]  /*3690*/  LOP3.LUT R26, R3, 0x7, R26, 0x78, !PT ;  /* 0x00000007031a7812 */ /* 0x000fe200078e781a */
[----:B------:R-:W-:-:S07]  /*36a0*/  IMAD.MOV R24, RZ, RZ, -R24 ;  /* 0x000000ffff187224 */ /* 0x000fce00078e0a18 */
.L_x_74:
[----:B------:R-:W-:Y:S01]  /*36b0*/  VIADD R22, R22, 0x1 ;  /* 0x0000000116167836 */ /* 0x000fe20000000000 */
[----:B------:R-:W-:Y:S05]  /*36c0*/  YIELD ;  /* 0x0000000000007946 */ /* 0x000fea0003800000 */
[----:B--2---:R-:W-:Y:S01]  /*36d0*/  IMAD.SHL.U32 R3, R22, 0x8, RZ ;  /* 0x0000000816037824 */ /* 0x004fe200078e00ff */
[----:B------:R-:W-:Y:S01]  /*36e0*/  SHF.R.U32.HI R0, RZ, 0x1, R22 ;  /* 0x00000001ff007819 */ /* 0x000fe20000011616 */
[----:B------:R-:W-:Y:S01]  /*36f0*/  VIADD R24, R24, 0x1 ;  /* 0x0000000118187836 */ /* 0x000fe20000000000 */
[----:B------:R-:W-:Y:S02]  /*3700*/  SHF.R.U32.HI R35, RZ, 0x5, R31 ;  /* 0x00000005ff237819 */ /* 0x000fe4000001161f */
[----:B------:R-:W-:-:S02]  /*3710*/  LOP3.LUT R3, R3, 0x8, RZ, 0xc0, !PT ;  /* 0x0000000803037812 */ /* 0x000fc400078ec0ff */
[----:B------:R-:W-:Y:S01]  /*3720*/  LOP3.LUT R0, R0, 0x1, RZ, 0xc0, !PT ;  /* 0x0000000100007812 */ /* 0x000fe200078ec0ff */
[----:B------:R-:W-:Y:S01]  /*3730*/  IMAD.HI.U32 R35, R35, 0x4a7904b, RZ ;  /* 0x04a7904b23237827 */ /* 0x000fe200078e00ff */
[----:B------:R-:W-:Y:S02]  /*3740*/  ISETP.NE.AND P1, PT, R21, RZ, PT ;  /* 0x000000ff1500720c */ /* 0x000fe40003f25270 */
[----:B------:R-:W-:Y:S01]  /*3750*/  SHF.L.U32 R0, R0, 0x1f, RZ ;  /* 0x0000001f00007819 */ /* 0x000fe200000006ff */
[----:B------:R-:W-:Y:S01]  /*3760*/  IMAD.IADD R3, R2, 0x1, R3 ;  /* 0x0000000102037824 */ /* 0x000fe200078e0203 */
[C---:B------:R-:W-:Y:S01]  /*3770*/  PRMT R4, R35.reuse, 0x9910, RZ ;  /* 0x0000991023047816 */ /* 0x040fe200000000ff */
[----:B------:R-:W-:Y:S01]  /*3780*/  IMAD R39, R35, -0x10, R20 ;  /* 0xfffffff023277824 */ /* 0x000fe200078e0214 */
[----:B------:R-:W-:Y:S01]  /*3790*/  ISETP.NE.AND P0, PT, R24, 0x1, PT ;  /* 0x000000011800780c */ /* 0x000fe20003f05270 */
[----:B------:R-:W1:Y:S02]  /*37a0*/  SYNCS.PHASECHK.TRANS64.TRYWAIT P2, [R3+URZ+0x33490], R0 ;  /* 0x03349000030075a7 */ /* 0x000e6400080411ff */
[----:B------:R-:W-:-:S05]  /*37b0*/  IMAD R4, R4, 0x6e0, RZ ;  /* 0x000006e004047824 */ /* 0x000fca00078e02ff */
[----:B------:R-:W-:-:S04]  /*37c0*/  IADD3 R34, PT, PT, RZ, -R4, RZ ;  /* 0x80000004ff227210 */ /* 0x000fc80007ffe0ff */
[----:B------:R-:W-:Y:S01]  /*37d0*/  PRMT R34, R34, 0x7710, RZ ;  /* 0x0000771022227816 */ /* 0x000fe200000000ff */
[----:B-1----:R-:W-:Y:S06]  /*37e0*/  @!P2 BRA `(.L_x_52) ;  /* 0x000000200074a947 */ /* 0x002fec0003800000 */
.L_x_101:
[----:B------:R-:W-:Y:S01]  /*37f0*/  NOP ;  /* 0x0000000000007918 */ /* 0x000fe20000000000 */
[----:B------:R-:W-:Y:S01]  /*3800*/  LOP3.LUT R4, R22, 0x1, RZ, 0xc0, !PT ;  /* 0x0000000116047812 */ /* 0x000fe200078ec0ff */
[----:B------:R-:W-:Y:S01]  /*3810*/  IMAD.IADD R34, R34, 0x1, R25 ;  /* 0x0000000122227824 */ /* 0x000fe200078e0219 */
[----:B------:R-:W-:Y:S01]  /*3820*/  VIMNMX.U32 R39, PT, PT, R39, 0x10, PT ;  /* 0x0000001027277848 */ /* 0x000fe20003fe0000 */
[----:B------:R-:W-:Y:S06]  /*3830*/  @P1 BRA `(.L_x_53) ;  /* 0x0000000000041947 */ /* 0x000fec0003800000 */
[----:B------:R-:W-:-:S04]  /*3840*/  DEPBAR.LE SB0, 0x1 ;  /* 0x000080400000791a */ /* 0x000fc80000000000 */
.L_x_53:
[----:B-1----:R-:W-:Y:S02]  /*3850*/  LOP3.LUT R5, R34, 0xffff, RZ, 0xc0, !PT ;  /* 0x0000ffff22057812 */ /* 0x002fe400078ec0ff */
[----:B------:R-:W-:Y:S02]  /*3860*/  MOV R10, 0x3880 ;  /* 0x00003880000a7802 */ /* 0x000fe40000000f00 */
[----:B------:R-:W-:Y:S05]  /*3870*/  CALL.REL.NOINC `($__internal_3_$__cuda_sm20_div_u16) ;  /* 0x0000002000907944 */ /* 0x000fea0003c00000 */
[----:B------:R-:W-:Y:S05]  /*3880*/  WARPSYNC.ALL ;  /* 0x0000000000007948 */ /* 0x000fea0003800000 */
[----:B------:R-:W-:Y:S01]  /*3890*/  NOP ;  /* 0x0000000000007918 */ /* 0x000fe20000000000 */
[----:B------:R-:W-:Y:S02]  /*38a0*/  ISETP.NE.AND P1, PT, R21, RZ, PT ;  /* 0x000000ff1500720c */ /* 0x000fe40003f25270 */
[----:B------:R-:W-:Y:S01]  /*38b0*/  R2UR UR7, R4 ;  /* 0x00000000040772ca */ /* 0x000fe200000e0000 */
[----:B------:R-:W-:Y:S01]  /*38c0*/  BAR.SYNC.DEFER_BLOCKING 0x8, 0x80 ;  /* 0x0202000000007b1d */ /* 0x000fe20000010000 */
[----:B------:R-:W-:Y:S01]  /*38d0*/  IMAD R33, R23, 0x2000, R32 ;  /* 0x0000200017217824 */ /* 0x000fe200078e0220 */
[----:B------:R-:W-:-:S02]  /*38e0*/  PRMT R40, R0, 0x9910, RZ ;  /* 0x0000991000287816 */ /* 0x000fc400000000ff */
[----:B------:R-:W-:Y:S01]  /*38f0*/  LOP3.LUT R0, R0, 0xffff, RZ, 0xc0, !PT ;  /* 0x0000ffff00007812 */ /* 0x000fe200078ec0ff */
[----:B------:R-:W-:-:S04]  /*3900*/  IMAD R33, R30, 0x80, R33 ;  /* 0x000000801e217824 */ /* 0x000fc800078e0221 */
[----:B------:R-:W-:Y:S02]  /*3910*/  IMAD R37, R29, 0x10, R33 ;  /* 0x000000101d257824 */ /* 0x000fe400078e0221 */
[----:B------:R-:W-:Y:S01]  /*3920*/  IMAD R0, R0, 0xe0, RZ ;  /* 0x000000e000007824 */ /* 0x000fe200078e02ff */
[----:B------:R-:W-:-:S09]  /*3930*/  UIMAD UR7, UR7, 0xe0, URZ ;  /* 0x000000e0070778a4 */ /* 0x000fd2000f8e02ff */
[----:B------:R-:W1:Y:S01]  /*3940*/  LDTM.x8 R12, tmem[UR7] ;  /* 0x00000007000c79ee */ /* 0x000e6200081c0000 */
[----:B------:R-:W-:Y:S01]  /*3950*/  NOP ;  /* 0x0000000000007918 */ /* 0x000fe20000000000 */
[----:B-1----:R-:W1:Y:S01]  /*3960*/  LDTM.x8 R4, tmem[UR7+0x8] ;  /* 0x00000807000479ee */ /* 0x002e6200081c0000 */
[----:B------:R-:W-:Y:S02]  /*3970*/  F2FP.BF16.F32.PACK_AB R12, R13, R12 ;  /* 0x0000000c0d0c723e */ /* 0x000fe400000010ff */
[----:B------:R-:W-:Y:S02]  /*3980*/  F2FP.BF16.F32.PACK_AB R13, R15, R14 ;  /* 0x0000000e0f0d723e */ /* 0x000fe400000010ff */
[----:B------:R-:W-:Y:S01]  /*3990*/  F2FP.BF16.F32.PACK_AB R14, R17, R16 ;  /* 0x00000010110e723e */ /* 0x000fe200000010ff */
[----:B------:R-:W-:Y:S01]  /*39a0*/  IMAD.IADD R16, R2, 0x1, R37 ;  /* 0x0000000102107824 */ /* 0x000fe200078e0225 */
[----:B------:R-:W-:Y:S02]  /*39b0*/  F2FP.BF16.F32.PACK_AB R15, R19, R18 ;  /* 0x00000012130f723e */ /* 0x000fe400000010ff */
[----:B-1----:R-:W-:Y:S01]  /*39c0*/  F2FP.BF16.F32.PACK_AB R37, R7, R6 ;  /* 0x000000060725723e */ /* 0x002fe200000010ff */
[----:B------:R-:W-:Y:S01]  /*39d0*/  IMAD R7, R28, 0x10, R33 ;  /* 0x000000101c077824 */ /* 0x000fe200078e0221 */
[----:B------:R-:W-:Y:S01]  /*39e0*/  F2FP.BF16.F32.PACK_AB R36, R5, R4 ;  /* 0x000000040524723e */ /* 0x000fe200000010ff */
[----:B------:R1:W-:Y:S01]  /*39f0*/  STS.128 [R16], R12 ;  /* 0x0000000c10007388 */ /* 0x0003e20000000c00 */
[----:B------:R-:W-:Y:S01]  /*3a00*/  PRMT R5, R39, 0x9910, RZ ;  /* 0x0000991027057816 */ /* 0x000fe200000000ff */
[----:B------:R-:W-:Y:S01]  /*3a10*/  IMAD.IADD R42, R2, 0x1, R7 ;  /* 0x00000001022a7824 */ /* 0x000fe200078e0207 */
[----:B------:R-:W-:Y:S01]  /*3a20*/  F2FP.BF16.F32.PACK_AB R38, R9, R8 ;  /* 0x000000080926723e */ /* 0x000fe200000010ff */
[----:B------:R-:W-:Y:S01]  /*3a30*/  NOP ;  /* 0x0000000000007918 */ /* 0x000fe20000000000 */
[----:B------:R-:W-:Y:S01]  /*3a40*/  F2FP.BF16.F32.PACK_AB R39, R11, R10 ;  /* 0x0000000a0b27723e */ /* 0x000fe200000010ff */
[----:B------:R-:W-:-:S04]  /*3a50*/  IMAD R40, R40, R5, RZ ;  /* 0x0000000528287224 */ /* 0x000fc800078e02ff */
[----:B------:R2:W-:Y:S01]  /*3a60*/  STS.128 [R42], R36 ;  /* 0x000000242a007388 */ /* 0x0005e20000000c00 */
[----:B------:R-:W-:-:S05]  /*3a70*/  IMAD.MOV R40, RZ, RZ, -R40 ;  /* 0x000000ffff287224 */ /* 0x000fca00078e0a28 */
[----:B------:R-:W-:-:S05]  /*3a80*/  PRMT R41, R40, 0x7710, RZ ;  /* 0x0000771028297816 */ /* 0x000fca00000000ff */
[----:B------:R-:W-:-:S05]  /*3a90*/  IMAD.IADD R34, R34, 0x1, R41 ;  /* 0x0000000122227824 */ /* 0x000fca00078e0229 */
[----:B------:R-:W-:Y:S01]  /*3aa0*/  LOP3.LUT R34, R34, 0xffff, RZ, 0xc0, !PT ;  /* 0x0000ffff22227812 */ /* 0x000fe200078ec0ff */
[----:B-1----:R-:W1:Y:S01]  /*3ab0*/  LDTM.x8 R12, tmem[UR7+0x10] ;  /* 0x00001007000c79ee */ /* 0x002e6200081c0000 */
[----:B------:R-:W-:Y:S01]  /*3ac0*/  NOP ;  /* 0x0000000000007918 */ /* 0x000fe20000000000 */
[----:B-1----:R-:W1:Y:S02]  /*3ad0*/  LDTM.x8 R4, tmem[UR7+0x18] ;  /* 0x00001807000479ee */ /* 0x002e6400081c0000 */
[----:B------:R-:W-:Y:S01]  /*3ae0*/  IMAD R35, R35, 0x10, R34 ;  /* 0x0000001023237824 */ /* 0x000fe200078e0222 */
[----:B------:R-:W-:Y:S02]  /*3af0*/  F2FP.BF16.F32.PACK_AB R12, R13, R12 ;  /* 0x0000000c0d0c723e */ /* 0x000fe400000010ff */
[----:B------:R-:W-:Y:S02]  /*3b00*/  F2FP.BF16.F32.PACK_AB R13, R15, R14 ;  /* 0x0000000e0f0d723e */ /* 0x000fe400000010ff */
[----:B------:R-:W-:Y:S01]  /*3b10*/  F2FP.BF16.F32.PACK_AB R14, R17, R16 ;  /* 0x00000010110e723e */ /* 0x000fe200000010ff */
[--C-:B------:R-:W-:Y:S01]  /*3b20*/  IMAD R17, R27, 0x10, R33.reuse ;  /* 0x000000101b117824 */ /* 0x100fe200078e0221 */
[----:B-1----:R-:W-:Y:S01]  /*3b30*/  F2FP.BF16.F32.PACK_AB R4, R5, R4 ;  /* 0x000000040504723e */ /* 0x002fe200000010ff */
[----:B------:R-:W-:Y:S01]  /*3b40*/  IMAD R33, R26, 0x10, R33 ;  /* 0x000000101a217824 */ /* 0x000fe200078e0221 */
[----:B------:R-:W-:Y:S01]  /*3b50*/  F2FP.BF16.F32.PACK_AB R15, R19, R18 ;  /* 0x00000012130f723e */ /* 0x000fe200000010ff */
[----:B------:R-:W-:Y:S01]  /*3b60*/  IMAD.IADD R17, R2, 0x1, R17 ;  /* 0x0000000102117824 */ /* 0x000fe200078e0211 */
[----:B------:R-:W-:-:S02]  /*3b70*/  F2FP.BF16.F32.PACK_AB R5, R7, R6 ;  /* 0x000000060705723e */ /* 0x000fc400000010ff */
[----:B------:R-:W-:Y:S01]  /*3b80*/  F2FP.BF16.F32.PACK_AB R6, R9, R8 ;  /* 0x000000080906723e */ /* 0x000fe200000010ff */
[----:B------:R-:W-:Y:S01]  /*3b90*/  IMAD.IADD R8, R2, 0x1, R33 ;  /* 0x0000000102087824 */ /* 0x000fe200078e0221 */
[----:B------:R-:W-:Y:S01]  /*3ba0*/  F2FP.BF16.F32.PACK_AB R7, R11, R10 ;  /* 0x0000000a0b07723e */ /* 0x000fe200000010ff */
[----:B------:R2:W-:Y:S01]  /*3bb0*/  STS.128 [R17], R12 ;  /* 0x0000000c11007388 */ /* 0x0005e20000000c00 */
[----:B------:R-:W-:Y:S01]  /*3bc0*/  NOP ;  /* 0x0000000000007918 */ /* 0x000fe20000000000 */
[----:B------:R-:W-:Y:S02]  /*3bd0*/  IMAD.SHL.U32 R33, R35, 0x80, RZ ;  /* 0x0000008023217824 */ /* 0x000fe400078e00ff */
[----:B------:R2:W-:Y:S01]  /*3be0*/  STS.128 [R8], R4 ;  /* 0x0000000408007388 */ /* 0x0005e20000000c00 */
[----:B------:R1:W-:Y:S06]  /*3bf0*/  MEMBAR.ALL.CTA ;  /* 0x0000000000007992 */ /* 0x0003ec0000008000 */
[----:B-1----:R-:W1:Y:S02]  /*3c00*/  FENCE.VIEW.ASYNC.S ;  /* 0x00000000000073c6 */ /* 0x002e640000000000 */
[----:B-1----:R-:W-:Y:S06]  /*3c10*/  BAR.SYNC.DEFER_BLOCKING 0x8, 0x80 ;  /* 0x0202000000007b1d */ /* 0x002fec0000010000 */
[----:B------:R-:W-:Y:S05]  /*3c20*/  @P1 BRA `(.L_x_54) ;  /* 0x0000000000381947 */ /* 0x000fea0003800000 */
[----:B------:R-:W-:Y:S01]  /*3c30*/  ELECT P2, URZ, PT ;  /* 0x0000000000ff782f */ /* 0x000fe20003840000 */
[----:B------:R-:W-:-:S12]  /*3c40*/  BSSY.RECONVERGENT B0, `(.L_x_54) ;  /* 0x000000c000007945 */ /* 0x000fd80003800200 */
[----:B------:R-:W-:Y:S05]  /*3c50*/  @!P2 BRA `(.L_x_55) ;  /* 0x000000000028a947 */ /* 0x000fea0003800000 */
[----:B------:R-:W1:Y:S01]  /*3c60*/  LDCU.64 UR8, c[0x0][0x348] ;  /* 0x00006900ff0877ac */ /* 0x000e620008000a00 */
[----:B------:R-:W-:Y:S02]  /*3c70*/  R2UR UR10, R23 ;  /* 0x00000000170a72ca */ /* 0x000fe400000e0000 */
[----:B------:R-:W-:Y:S02]  /*3c80*/  R2UR UR4, R2 ;  /* 0x00000000020472ca */ /* 0x000fe400000e0000 */
[----:B------:R-:W-:Y:S02]  /*3c90*/  R2UR UR5, R0 ;  /* 0x00000000000572ca */ /* 0x000fe400000e0000 */
[----:B------:R-:W-:-:S09]  /*3ca0*/  R2UR UR6, R33 ;  /* 0x00000000210672ca */ /* 0x000fd200000e0000 */
[----:B------:R-:W-:Y:S02]  /*3cb0*/  ULEA UR4, UR10, UR4, 0xd ;  /* 0x000000040a047291 */ /* 0x000fe4000f8e68ff */
[----:B-1----:R-:W-:-:S04]  /*3cc0*/  UIADD3 UR8, UP0, UPT, UR8, 0x240, URZ ;  /* 0x0000024008087890 */ /* 0x002fc8000ff1e0ff */
[----:B------:R-:W-:-:S09]  /*3cd0*/  UIADD3.X UR9, UPT, UPT, URZ, UR9, URZ, UP0, !UPT ;  /* 0x00000009ff097290 */ /* 0x000fd200087fe4ff */
[----:B------:R1:W-:Y:S02]  /*3ce0*/  UTMASTG.2D [UR4], [UR8] ;  /* 0x00000004080073b5 */ /* 0x0003e40008008000 */
[----:B-1----:R0:W-:Y:S02]  /*3cf0*/  UTMACMDFLUSH ;  /* 0x00000000000079b7 */ /* 0x0021e40000000000 */
.L_x_55:
[----:B------:R-:W-:Y:S05]  /*3d00*/  BSYNC.RECONVERGENT B0 ;  /* 0x0000000000007941 */ /* 0x000fea0003800200 */
.L_x_54:
[----:B------:R-:W-:Y:S05]  /*3d10*/  @P1 BRA `(.L_x_56) ;  /* 0x0000000000041947 */ /* 0x000fea0003800000 */
[----:B------:R-:W-:-:S04]  /*3d20*/  DEPBAR.LE SB0, 0x1 ;  /* 0x000080400000791a */ /* 0x000fc80000000000 */
.L_x_56:
[----:B------:R-:W-:Y:S01]  /*3d30*/  BAR.SYNC.DEFER_BLOCKING 0x8, 0x80 ;  /* 0x0202000000007b1d */ /* 0x000fe20000010000 */
[----:B------:R-:W-:-:S04]  /*3d40*/  LOP3.LUT R53, R23, 0x1, RZ, 0xc0, !PT ;  /* 0x0000000117357812 */ /* 0x000fc800078ec0ff */
[----:B------:R-:W-:Y:S01]  /*3d50*/  LOP3.LUT R23, R53, 0x1, RZ, 0x3c, !PT ;  /* 0x0000000135177812 */ /* 0x000fe200078e3cff */
[----:B--2---:R-:W1:Y:S04]  /*3d60*/  LDTM.x8 R12, tmem[UR7+0x20] ;  /* 0x00002007000c79ee */ /* 0x004e6800081c0000 */
[C---:B------:R-:W-:Y:S02]  /*3d70*/  IMAD R35, R23.reuse, 0x2000, R32 ;  /* 0x0000200017237824 */ /* 0x040fe400078e0220 */
[----:B------:R-:W-:Y:S02]  /*3d80*/  IMAD R50, R23, 0x2000, R2 ;  /* 0x0000200017327824 */ /* 0x000fe400078e0202 */
[----:B------:R-:W-:-:S04]  /*3d90*/  IMAD R34, R30, 0x80, R35 ;  /* 0x000000801e227824 */ /* 0x000fc800078e0223 */
[--C-:B------:R-:W-:Y:S02]  /*3da0*/  IMAD R37, R29, 0x10, R34.reuse ;  /* 0x000000101d257824 */ /* 0x100fe400078e0222 */
[--C-:B------:R-:W-:Y:S02]  /*3db0*/  IMAD R35, R28, 0x10, R34.reuse ;  /* 0x000000101c237824 */ /* 0x100fe400078e0222 */
[C---:B------:R-:W-:Y:S01]  /*3dc0*/  IMAD.IADD R37, R2.reuse, 0x1, R37 ;  /* 0x0000000102257824 */ /* 0x040fe200078e0225 */
[----:B------:R-:W-:Y:S01]  /*3dd0*/  NOP ;  /* 0x0000000000007918 */ /* 0x000fe20000000000 */
[----:B-1----:R-:W1:Y:S01]  /*3de0*/  LDTM.x8 R4, tmem[UR7+0x28] ;  /* 0x00002807000479ee */ /* 0x002e6200081c0000 */
[----:B------:R-:W-:Y:S02]  /*3df0*/  IMAD.IADD R35, R2, 0x1, R35 ;  /* 0x0000000102237824 */ /* 0x000fe400078e0223 */
[--C-:B------:R-:W-:Y:S02]  /*3e00*/  IMAD R39, R27, 0x10, R34.reuse ;  /* 0x000000101b277824 */ /* 0x100fe400078e0222 */
[----:B------:R-:W-:Y:S01]  /*3e10*/  IMAD R51, R26, 0x10, R34 ;  /* 0x000000101a337824 */ /* 0x000fe200078e0222 */
[----:B------:R-:W-:Y:S01]  /*3e20*/  F2FP.BF16.F32.PACK_AB R44, R13, R12 ;  /* 0x0000000c0d2c723e */ /* 0x000fe200000010ff */
[C---:B------:R-:W-:Y:S01]  /*3e30*/  IMAD.IADD R39, R2.reuse, 0x1, R39 ;  /* 0x0000000102277824 */ /* 0x040fe200078e0227 */
[----:B------:R-:W-:Y:S01]  /*3e40*/  F2FP.BF16.F32.PACK_AB R45, R15, R14 ;  /* 0x0000000e0f2d723e */ /* 0x000fe200000010ff */
[----:B------:R-:W-:Y:S01]  /*3e50*/  IMAD.IADD R51, R2, 0x1, R51 ;  /* 0x0000000102337824 */ /* 0x000fe200078e0233 */
[----:B------:R-:W-:-:S02]  /*3e60*/  F2FP.BF16.F32.PACK_AB R46, R17, R16 ;  /* 0x00000010112e723e */ /* 0x000fc400000010ff */
[----:B------:R-:W-:-:S05]  /*3e70*/  F2FP.BF16.F32.PACK_AB R47, R19, R18 ;  /* 0x00000012132f723e */ /* 0x000fca00000010ff */
[----:B------:R2:W-:Y:S01]  /*3e80*/  STS.128 [R37], R44 ;  /* 0x0000002c25007388 */ /* 0x0005e20000000c00 */
[----:B------:R-:W-:Y:S01]  /*3e90*/  NOP ;  /* 0x0000000000007918 */ /* 0x000fe20000000000 */
[----:B-1----:R-:W1:Y:S01]  /*3ea0*/  LDTM.x8 R12, tmem[UR7+0x30] ;  /* 0x00003007000c79ee */ /* 0x002e6200081c0000 */
[----:B------:R-:W-:Y:S02]  /*3eb0*/  F2FP.BF16.F32.PACK_AB R40, R5, R4 ;  /* 0x000000040528723e */ /* 0x000fe400000010ff */
[----:B------:R-:W-:Y:S02]  /*3ec0*/  F2FP.BF16.F32.PACK_AB R41, R7, R6 ;  /* 0x000000060729723e */ /* 0x000fe400000010ff */
[----:B------:R-:W-:Y:S02]  /*3ed0*/  F2FP.BF16.F32.PACK_AB R42, R9, R8 ;  /* 0x00000008092a723e */ /* 0x000fe400000010ff */
        /* <DEDUP_REMOVED lines=10> */
[----:B-1----:R-:W-:Y:S02]  /*3f80*/  F2FP.BF16.F32.PACK_AB R4, R5, R4 ;  /* 0x000000040504723e */ /* 0x002fe400000010ff */
[----:B------:R-:W-:Y:S02]  /*3f90*/  F2FP.BF16.F32.PACK_AB R5, R7, R6 ;  /* 0x000000060705723e */ /* 0x000fe400000010ff */
[----:B------:R-:W-:Y:S02]  /*3fa0*/  F2FP.BF16.F32.PACK_AB R6, R9, R8 ;  /* 0x000000080906723e */ /* 0x000fe400000010ff */
[----:B------:R-:W-:-:S05]  /*3fb0*/  F2FP.BF16.F32.PACK_AB R7, R11, R10 ;  /* 0x0000000a0b07723e */ /* 0x000fca00000010ff */
        /* <DEDUP_REMOVED lines=11> */
[----:B------:R-:W-:-:S09]  /*4070*/  R2UR UR6, R33 ;  /* 0x00000000210672ca */ /* 0x000fd200000e0000 */
[----:B------:R-:W-:Y:S02]  /*4080*/  UIADD3 UR5, UPT, UPT, UR5, 0x20, URZ ;  /* 0x0000002005057890 */ /* 0x000fe4000fffe0ff */
[----:B-1----:R-:W-:-:S04]  /*4090*/  UIADD3 UR8, UP0, UPT, UR8, 0x240, URZ ;  /* 0x0000024008087890 */ /* 0x002fc8000ff1e0ff */
[----:B------:R-:W-:-:S09]  /*40a0*/  UIADD3.X UR9, UPT, UPT, URZ, UR9, URZ, UP0, !UPT ;  /* 0x00000009ff097290 */ /* 0x000fd200087fe4ff */
[----:B------:R1:W-:Y:S02]  /*40b0*/  UTMASTG.2D [UR4], [UR8] ;  /* 0x00000004080073b5 */ /* 0x0003e40008008000 */
[----:B-1----:R0:W-:Y:S02]  /*40c0*/  UTMACMDFLUSH ;  /* 0x00000000000079b7 */ /* 0x0021e40000000000 */
.L_x_59:
[----:B------:R-:W-:Y:S05]  /*40d0*/  BSYNC.RECONVERGENT B0 ;  /* 0x0000000000007941 */ /* 0x000fea0003800200 */
.L_x_58:
[----:B------:R-:W-:-:S04]  /*40e0*/  DEPBAR.LE SB0, 0x1 ;  /* 0x000080400000791a */ /* 0x000fc80000000000 */
.L_x_57:
[----:B------:R-:W-:Y:S01]  /*40f0*/  BAR.SYNC.DEFER_BLOCKING 0x8, 0x80 ;  /* 0x0202000000007b1d */ /* 0x000fe20000010000 */
[C---:B--2---:R-:W-:Y:S02]  /*4100*/  IMAD R41, R53.reuse, 0x2000, R32 ;  /* 0x0000200035297824 */ /* 0x044fe400078e0220 */
[----:B------:R-:W-:Y:S02]  /*4110*/  IMAD R48, R53, 0x2000, R2 ;  /* 0x0000200035307824 */ /* 0x000fe400078e0202 */
[----:B------:R-:W-:Y:S01]  /*4120*/  IMAD R38, R30, 0x80, R41 ;  /* 0x000000801e267824 */ /* 0x000fe200078e0229 */
[----:B------:R-:W1:Y:S03]  /*4130*/  LDTM.x8 R12, tmem[UR7+0x40] ;  /* 0x00004007000c79ee */ /* 0x000e6600081c0000 */
[----:B------:R-:W-:-:S04]  /*4140*/  IMAD R49, R26, 0x10, R38 ;  /* 0x000000101a317824 */ /* 0x000fc800078e0226 */
[C---:B------:R-:W-:Y:S01]  /*4150*/  IMAD.IADD R49, R2.reuse, 0x1, R49 ;  /* 0x0000000102317824 */ /* 0x040fe200078e0231 */
[----:B------:R-:W-:Y:S01]  /*4160*/  NOP ;  /* 0x0000000000007918 */ /* 0x000fe20000000000 */
[----:B-1----:R-:W1:Y:S01]  /*4170*/  LDTM.x8 R4, tmem[UR7+0x48] ;  /* 0x00004807000479ee */ /* 0x002e6200081c0000 */
[----:B------:R-:W-:Y:S01]  /*4180*/  F2FP.BF16.F32.PACK_AB R44, R13, R12 ;  /* 0x0000000c0d2c723e */ /* 0x000fe200000010ff */
[----:B------:R-:W-:Y:S01]  /*4190*/  IMAD R13, R29, 0x10, R38 ;  /* 0x000000101d0d7824 */ /* 0x000fe200078e0226 */
[----:B------:R-:W-:Y:S02]  /*41a0*/  F2FP.BF16.F32.PACK_AB R45, R15, R14 ;  /* 0x0000000e0f2d723e */ /* 0x000fe400000010ff */
[----:B------:R-:W-:Y:S01]  /*41b0*/  F2FP.BF16.F32.PACK_AB R46, R17, R16 ;  /* 0x00000010112e723e */ /* 0x000fe200000010ff */
[----:B------:R-:W-:Y:S01]  /*41c0*/  IMAD.IADD R36, R2, 0x1, R13 ;  /* 0x0000000102247824 */ /* 0x000fe200078e020d */
[----:B------:R-:W-:-:S05]  /*41d0*/  F2FP.BF16.F32.PACK_AB R47, R19, R18 ;  /* 0x00000012132f723e */ /* 0x000fca00000010ff */
[----:B------:R2:W-:Y:S01]  /*41e0*/  STS.128 [R36], R44 ;  /* 0x0000002c24007388 */ /* 0x0005e20000000c00 */
        /* <DEDUP_REMOVED lines=11> */
[----:B------:R-:W-:Y:S02]  /*42a0*/  F2FP.BF16.F32.PACK_AB R12, R13, R12 ;  /* 0x0000000c0d0c723e */ /* 0x000fe400000010ff */
[----:B------:R-:W-:Y:S02]  /*42b0*/  F2FP.BF16.F32.PACK_AB R13, R15, R14 ;  /* 0x0000000e0f0d723e */ /* 0x000fe400000010ff */
[----:B------:R-:W-:Y:S01]  /*42c0*/  F2FP.BF16.F32.PACK_AB R14, R17, R16 ;  /* 0x00000010110e723e */ /* 0x000fe200000010ff */
[----:B------:R-:W-:Y:S01]  /*42d0*/  IMAD R17, R27, 0x10, R38 ;  /* 0x000000101b117824 */ /* 0x000fe200078e0226 */
[----:B------:R-:W-:-:S03]  /*42e0*/  F2FP.BF16.F32.PACK_AB R15, R19, R18 ;  /* 0x00000012130f723e */ /* 0x000fc600000010ff */
[----:B------:R-:W-:-:S05]  /*42f0*/  IMAD.IADD R38, R2, 0x1, R17 ;  /* 0x0000000102267824 */ /* 0x000fca00078e0211 */
        /* <DEDUP_REMOVED lines=23> */
.L_x_62:
[----:B------:R-:W-:Y:S05]  /*4470*/  BSYNC.RECONVERGENT B0 ;  /* 0x0000000000007941 */ /* 0x000fea0003800200 */
.L_x_61:
[----:B------:R-:W-:-:S04]  /*4480*/  DEPBAR.LE SB0, 0x1 ;  /* 0x000080400000791a */ /* 0x000fc80000000000 */
.L_x_60:
[----:B------:R-:W-:Y:S06]  /*4490*/  BAR.SYNC.DEFER_BLOCKING 0x8, 0x80 ;  /* 0x0202000000007b1d */ /* 0x000fec0000010000 */
[----:B--2---:R-:W1:Y:S01]  /*44a0*/  LDTM.x8 R12, tmem[UR7+0x60] ;  /* 0x00006007000c79ee */ /* 0x004e6200081c0000 */
[----:B------:R-:W-:Y:S01]  /*44b0*/  NOP ;  /* 0x0000000000007918 */ /* 0x000fe20000000000 */
[----:B-1----:R-:W1:Y:S01]  /*44c0*/  LDTM.x8 R4, tmem[UR7+0x68] ;  /* 0x00006807000479ee */ /* 0x002e6200081c0000 */
[----:B------:R-:W-:Y:S02]  /*44d0*/  F2FP.BF16.F32.PACK_AB R44, R13, R12 ;  /* 0x0000000c0d2c723e */ /* 0x000fe400000010ff */
[----:B------:R-:W-:-:S02]  /*44e0*/  F2FP.BF16.F32.PACK_AB R45, R15, R14 ;  /* 0x0000000e0f2d723e */ /* 0x000fc400000010ff */
        /* <DEDUP_REMOVED lines=39> */
.L_x_65:
[----:B------:R-:W-:Y:S05]  /*4760*/  BSYNC.RECONVERGENT B0 ;  /* 0x0000000000007941 */ /* 0x000fea0003800200 */
.L_x_64:
[----:B------:R-:W-:-:S04]  /*4770*/  DEPBAR.LE SB0, 0x1 ;  /* 0x000080400000791a */ /* 0x000fc80000000000 */
.L_x_63:
        /* <DEDUP_REMOVED lines=45> */
.L_x_68:
[----:B------:R-:W-:Y:S05]  /*4a50*/  BSYNC.RECONVERGENT B0 ;  /* 0x0000000000007941 */ /* 0x000fea0003800200 */
.L_x_67:
[----:B------:R-:W-:-:S04]  /*4a60*/  DEPBAR.LE SB0, 0x1 ;  /* 0x000080400000791a */ /* 0x000fc80000000000 */
.L_x_66:
        /* <DEDUP_REMOVED lines=45> */
.L_x_71:
[----:B------:R-:W-:Y:S05]  /*4d40*/  BSYNC.RECONVERGENT B0 ;  /* 0x0000000000007941 */ /* 0x000fea0003800200 */
.L_x_70:
[----:B------:R-:W-:-:S04]  /*4d50*/  DEPBAR.LE SB0, 0x1 ;  /* 0x000080400000791a */ /* 0x000fc80000000000 */
.L_x_69:
[----:B------:R-:W-:Y:S01]  /*4d60*/  BAR.SYNC.DEFER_BLOCKING 0x8, 0x80 ;  /* 0x0202000000007b1d */ /* 0x000fe20000010000 */
[----:B------:R-:W-:-:S05]  /*4d70*/  VIADD R3, R3, 0x334a0 ;  /* 0x000334a003037836 */ /* 0x000fca0000000000 */
[----:B------:R-:W-:Y:S01]  /*4d80*/  PRMT R3, RZ, 0x654, R3 ;  /* 0x00000654ff037816 */ /* 0x000fe20000000003 */
[----:B--2---:R-:W1:Y:S01]  /*4d90*/  LDTM.x8 R12, tmem[UR7+0xc0] ;  /* 0x0000c007000c79ee */ /* 0x004e6200081c0000 */
        /* <DEDUP_REMOVED lines=27> */
[----:B------:R-:W-:Y:S01]  /*4f50*/  NOP ;  /* 0x0000000000007918 */ /* 0x000fe20000000000 */
[----:B------:R2:W-:Y:S01]  /*4f60*/  SYNCS.ARRIVE.TRANS64.RED.A1T0 RZ, [R3+URZ], RZ ;  /* 0x000000ff03ff79a7 */ /* 0x0005e200081004ff */
        /* <DEDUP_REMOVED lines=16> */
.L_x_73:
[----:B------:R-:W-:Y:S05]  /*5070*/  BSYNC.RECONVERGENT B0 ;  /* 0x0000000000007941 */ /* 0x000fea0003800200 */
.L_x_72:
[----:B------:R-:W-:Y:S02]  /*5080*/  IADD3 R25, PT, PT, R25, 0x96, RZ ;  /* 0x0000009619197810 */ /* 0x000fe40007ffe0ff */
[----:B------:R-:W-:Y:S01]  /*5090*/  IADD3 R31, PT, PT, R31, 0x96, RZ ;  /* 0x000000961f1f7810 */ /* 0x000fe20007ffe0ff */
[----:B------:R-:W-:Y:S06]  /*50a0*/  @P0 BRA `(.L_x_74) ;  /* 0xffffffe400800947 */ /* 0x000fec000383ffff */
.L_x_51:
[----:B------:R-:W-:-:S13]  /*50b0*/  ISETP.NE.AND P0, PT, R21, 0x3, PT ;  /* 0x000000031500780c */ /* 0x000fda0003f05270 */
[----:B------:R-:W-:Y:S05]  /*50c0*/  @P0 EXIT ;  /* 0x000000000000094d */ /* 0x000fea0003800000 */
[----:B------:R-:W-:Y:S05]  /*50d0*/  WARPSYNC.ALL ;  /* 0x0000000000007948 */ /* 0x000fea0003800000 */
[----:B------:R-:W-:Y:S01]  /*50e0*/  NOP ;  /* 0x0000000000007918 */ /* 0x000fe20000000000 */
[----:B------:R-:W1:Y:S01]  /*50f0*/  S2UR UR5, SR_CgaCtaId ;  /* 0x00000000000579c3 */ /* 0x000e620000008800 */
[----:B------:R-:W-:Y:S02]  /*5100*/  UMOV UR4, 0x50 ;  /* 0x0000005000047882 */ /* 0x000fe40000000000 */
[----:B-1----:R-:W-:-:S09]  /*5110*/  ULEA UR5, UR5, UR4, 0x18 ;  /* 0x0000000405057291 */ /* 0x002fd2000f8ec0ff */
[----:B------:R-:W1:Y:S02]  /*5120*/  LDS R2, [UR5] ;  /* 0x00000005ff027984 */ /* 0x000e640008000800 */
[----:B-1----:R-:W-:-:S04]  /*5130*/  LOP3.LUT R0, R2, 0xffff, RZ, 0xc0, !PT ;  /* 0x0000ffff02007812 */ /* 0x002fc800078ec0ff */
[----:B------:R-:W-:-:S13]  /*5140*/  ISETP.NE.AND P0, PT, R0, 0xffff, PT ;  /* 0x0000ffff0000780c */ /* 0x000fda0003f05270 */
[----:B------:R-:W-:Y:S05]  /*5150*/  @P0 BRA `(.L_x_75) ;  /* 0x0000000000480947 */ /* 0x000fea0003800000 */
[----:B------:R-:W-:-:S04]  /*5160*/  SHF.R.U32.HI R0, RZ, 0x10, R2 ;  /* 0x00000010ff007819 */ /* 0x000fc80000011602 */
[----:B------:R-:W-:-:S04]  /*5170*/  LOP3.LUT R0, R0, 0x1, RZ, 0xc0, !PT ;  /* 0x0000000100007812 */ /* 0x000fc800078ec0ff */
[----:B------:R-:W-:-:S13]  /*5180*/  ISETP.NE.AND P0, PT, R0, 0x1, PT ;  /* 0x000000010000780c */ /* 0x000fda0003f05270 */
[----:B------:R-:W-:Y:S05]  /*5190*/  @P0 BRA `(.L_x_76) ;  /* 0x00000000002c0947 */ /* 0x000fea0003800000 */
[----:B------:R-:W1:Y:S01]  /*51a0*/  S2R R0, SR_LANEID ;  /* 0x0000000000007919 */ /* 0x000e620000000000 */
[----:B------:R-:W-:Y:S01]  /*51b0*/  IMAD.MOV.U32 R2, RZ, RZ, -0x20000 ;  /* 0xfffe0000ff027424 */ /* 0x000fe200078e00ff */
[----:B------:R-:W-:Y:S02]  /*51c0*/  VOTEU.ANY UR6, UPT, PT ;  /* 0x0000000000067886 */ /* 0x000fe400038e0100 */
[----:B------:R-:W-:Y:S01]  /*51d0*/  UFLO.U32 UR6, UR6 ;  /* 0x00000006000672bd */ /* 0x000fe200080e0000 */
[----:B------:R-:W3:Y:S05]  /*51e0*/  REDUX UR4, R2 ;  /* 0x00000000020473c4 */ /* 0x000eea0000000000 */
[----:B-1----:R-:W-:-:S02]  /*51f0*/  ISETP.EQ.U32.AND P0, PT, R0, UR6, PT ;  /* 0x0000000600007c0c */ /* 0x002fc4000bf02070 */
[----:B---3--:R-:W-:Y:S01]  /*5200*/  MOV R0, UR4 ;  /* 0x0000000400007c02 */ /* 0x008fe20008000f00 */
[----:B------:R-:W-:-:S05]  /*5210*/  UMOV UR4, 0xfffe0000 ;  /* 0xfffe000000047882 */ /* 0x000fca0000000000 */
[----:B------:R1:W-:Y:S05]  /*5220*/  UTCATOMSWS.AND URZ, UR4 ;  /* 0x0000000400ff79e3 */ /* 0x0003ea0008000000 */
[----:B------:R1:W-:Y:S01]  /*5230*/  @P0 ATOMS.AND RZ, [UR5], R0 ;  /* 0x00000000ffff098c */ /* 0x0003e2000a800005 */
[----:B------:R-:W-:Y:S05]  /*5240*/  BRA `(.L_x_77) ;  /* 0x0000000000147947 */ /* 0x000fea0003800000 */
.L_x_76:
[----:B------:R-:W-:Y:S02]  /*5250*/  MOV R2, 0x5270 ;  /* 0x0000527000027802 */ /* 0x000fe40000000f00 */
[----:B--2---:R-:W-:Y:S05]  /*5260*/  CALL.REL.NOINC `($__internal_0_$__cuda_sm10x_tcgen05_guardrail_trap_col_being_dealloced_not_returned_by_alloc) ;  /* 0x0000000400f07944 */ /* 0x004fea0003c00000 */
[----:B------:R-:W-:Y:S05]  /*5270*/  BRA `(.L_x_77) ;  /* 0x0000000000087947 */ /* 0x000fea0003800000 */
.L_x_75:
[----:B------:R-:W-:Y:S02]  /*5280*/  MOV R2, 0x52a0 ;  /* 0x000052a000027802 */ /* 0x000fe40000000f00 */
[----:B--2---:R-:W-:Y:S05]  /*5290*/  CALL.REL.NOINC `($__internal_2_$__cuda_sm10x_tcgen05_guardrail_trap_unallocated_columns_being_dealloced) ;  /* 0x0000000400fc7944 */ /* 0x004fea0003c00000 */
.L_x_77:
[----:B------:R-:W-:Y:S01]  /*52a0*/  NOP ;  /* 0x0000000000007918 */ /* 0x000fe20000000000 */
[----:B-1----:R-:W-:Y:S05]  /*52b0*/  EXIT ;  /* 0x000000000000794d */ /* 0x002fea0003800000 */
.L_x_13:
[----:B------:R-:W-:-:S07]  /*52c0*/  MOV R7, R6 ;  /* 0x0000000600077202 */ /* 0x000fce0000000f00 */
.L_x_78:
[----:B-1----:R1:W2:Y:S02]  /*52d0*/  SYNCS.PHASECHK.TRANS64.TRYWAIT P0, [R10+URZ], R7 ;  /* 0x000000070a0075a7 */ /* 0x0022a400080011ff */
[----:B--2---:R-:W-:Y:S05]  /*52e0*/  @!P0 NANOSLEEP.SYNCS 0x989680 ;  /* 0x009896800000895d */ /* 0x004fea0003900000 */
[----:B------:R-:W2:Y:S02]  /*52f0*/  @!P0 SYNCS.PHASECHK.TRANS64 P0, [R10+URZ], R7 ;  /* 0x000000070a0085a7 */ /* 0x000ea400080010ff */
[----:B--2---:R-:W-:Y:S05]  /*5300*/  @!P0 BRA `(.L_x_78) ;  /* 0xfffffffc00f08947 */ /* 0x004fea000383ffff */
[----:B------:R-:W-:Y:S05]  /*5310*/  BRA `(.L_x_12) ;  /* 0xffffffb4001c7947 */ /* 0x000fea000383ffff */
.L_x_16:
[----:B------:R-:W-:-:S07]  /*5320*/  MOV R3, R2 ;  /* 0x0000000200037202 */ /* 0x000fce0000000f00 */
.L_x_79:
[----:B-1----:R1:W2:Y:S02]  /*5330*/  SYNCS.PHASECHK.TRANS64.TRYWAIT P0, [R6+URZ], R3 ;  /* 0x00000003060075a7 */ /* 0x0022a400080011ff */
[----:B--2---:R-:W-:Y:S05]  /*5340*/  @!P0 NANOSLEEP.SYNCS 0x989680 ;  /* 0x009896800000895d */ /* 0x004fea0003900000 */
[----:B------:R-:W2:Y:S02]  /*5350*/  @!P0 SYNCS.PHASECHK.TRANS64 P0, [R6+URZ], R3 ;  /* 0x00000003060085a7 */ /* 0x000ea400080010ff */
[----:B--2---:R-:W-:Y:S05]  /*5360*/  @!P0 BRA `(.L_x_79) ;  /* 0xfffffffc00f08947 */ /* 0x004fea000383ffff */
[----:B------:R-:W-:Y:S05]  /*5370*/  BRA `(.L_x_15) ;  /* 0xffffffb400847947 */ /* 0x000fea000383ffff */
.L_x_24:
[----:B------:R-:W-:-:S07]  /*5380*/  MOV R4, R5 ;  /* 0x0000000500047202 */ /* 0x000fce0000000f00 */
.L_x_80:
[----:B-1----:R1:W2:Y:S02]  /*5390*/  SYNCS.PHASECHK.TRANS64.TRYWAIT P0, [R2+URZ+0x33400], R5 ;  /* 0x03340005020075a7 */ /* 0x0022a400080011ff */
[----:B--2---:R-:W-:Y:S05]  /*53a0*/  @!P0 NANOSLEEP.SYNCS 0x989680 ;  /* 0x009896800000895d */ /* 0x004fea0003900000 */
[----:B------:R-:W2:Y:S02]  /*53b0*/  @!P0 SYNCS.PHASECHK.TRANS64 P0, [R2+URZ+0x33400], R5 ;  /* 0x03340005020085a7 */ /* 0x000ea400080010ff */
[----:B--2---:R-:W-:Y:S05]  /*53c0*/  @!P0 BRA `(.L_x_80) ;  /* 0xfffffffc00f08947 */ /* 0x004fea000383ffff */
[----:B------:R-:W-:Y:S05]  /*53d0*/  BRA `(.L_x_81) ;  /* 0xffffffb800bc7947 */ /* 0x000fea000383ffff */
.L_x_29:
[----:B------:R-:W-:Y:S02]  /*53e0*/  MOV R10, UR10 ;  /* 0x0000000a000a7c02 */ /* 0x000fe40008000f00 */
[----:B------:R-:W-:Y:S02]  /*53f0*/  MOV R11, UR10 ;  /* 0x0000000a000b7c02 */ /* 0x000fe40008000f00 */
[----:B------:R-:W-:-:S07]  /*5400*/  MOV R3, UR8 ;  /* 0x0000000800037c02 */ /* 0x000fce0008000f00 */
.L_x_82:
[----:B-1----:R1:W2:Y:S02]  /*5410*/  SYNCS.PHASECHK.TRANS64.TRYWAIT P1, [R3+URZ+0x334a0], R11 ;  /* 0x0334a00b030075a7 */ /* 0x0022a400080211ff */
[----:B--2---:R-:W-:Y:S05]  /*5420*/  @!P1 NANOSLEEP.SYNCS 0x989680 ;  /* 0x009896800000995d */ /* 0x004fea0003900000 */
[----:B------:R-:W2:Y:S02]  /*5430*/  @!P1 SYNCS.PHASECHK.TRANS64 P1, [R3+URZ+0x334a0], R11 ;  /* 0x0334a00b030095a7 */ /* 0x000ea400080210ff */
[----:B--2---:R-:W-:Y:S05]  /*5440*/  @!P1 BRA `(.L_x_82) ;  /* 0xfffffffc00f09947 */ /* 0x004fea000383ffff */
[----:B------:R-:W-:Y:S05]  /*5450*/  BRA `(.L_x_83) ;  /* 0xffffffc0005c7947 */ /* 0x000fea000383ffff */
.L_x_30:
[----:B------:R-:W-:Y:S02]  /*5460*/  MOV R5, UR14 ;  /* 0x0000000e00057c02 */ /* 0x000fe40008000f00 */
[----:B------:R-:W-:Y:S07]  /*5470*/  MOV R10, R11 ;  /* 0x0000000b000a7202 */ /* 0x000fee0000000f00 */
.L_x_84:
[----:B-1----:R1:W2:Y:S02]  /*5480*/  SYNCS.PHASECHK.TRANS64.TRYWAIT P1, [R5+URZ+0x33460], R11 ;  /* 0x0334600b050075a7 */ /* 0x0022a400080211ff */
[----:B--2---:R-:W-:Y:S05]  /*5490*/  @!P1 NANOSLEEP.SYNCS 0x989680 ;  /* 0x009896800000995d */ /* 0x004fea0003900000 */
[----:B------:R-:W2:Y:S02]  /*54a0*/  @!P1 SYNCS.PHASECHK.TRANS64 P1, [R5+URZ+0x33460], R11 ;  /* 0x0334600b050095a7 */ /* 0x000ea400080210ff */
[----:B--2---:R-:W-:Y:S05]  /*54b0*/  @!P1 BRA `(.L_x_84) ;  /* 0xfffffffc00f09947 */ /* 0x004fea000383ffff */
[----:B------:R-:W-:Y:S05]  /*54c0*/  BRA `(.L_x_85) ;  /* 0xffffffc000687947 */ /* 0x000fea000383ffff */
.L_x_32:
[----:B------:R-:W-:Y:S02]  /*54d0*/  MOV R3, UR10 ;  /* 0x0000000a00037c02 */ /* 0x000fe40008000f00 */
[----:B------:R-:W-:Y:S07]  /*54e0*/  MOV R12, R13 ;  /* 0x0000000d000c7202 */ /* 0x000fee0000000f00 */
.L_x_86:
[----:B-1----:R1:W2:Y:S02]  /*54f0*/  SYNCS.PHASECHK.TRANS64.TRYWAIT P1, [R3+URZ+0x33460], R13 ;  /* 0x0334600d030075a7 */ /* 0x0022a400080211ff */
[----:B--2---:R-:W-:Y:S05]  /*5500*/  @!P1 NANOSLEEP.SYNCS 0x989680 ;  /* 0x009896800000995d */ /* 0x004fea0003900000 */
[----:B------:R-:W2:Y:S02]  /*5510*/  @!P1 SYNCS.PHASECHK.TRANS64 P1, [R3+URZ+0x33460], R13 ;  /* 0x0334600d030095a7 */ /* 0x000ea400080210ff */
[----:B--2---:R-:W-:Y:S05]  /*5520*/  @!P1 BRA `(.L_x_86) ;  /* 0xfffffffc00f09947 */ /* 0x004fea000383ffff */
[----:B------:R-:W-:Y:S05]  /*5530*/  BRA `(.L_x_87) ;  /* 0xffffffc400447947 */ /* 0x000fea000383ffff */
.L_x_37:
[----:B------:R-:W-:Y:S01]  /*5540*/  HFMA2 R18, -RZ, RZ, -0.0 , 0 ;  /* 0x80000000ff127431 */ /* 0x000fe200000001ff */
[----:B-1----:R-:W-:Y:S04]  /*5550*/  MOV R19, 0x80000000 ;  /* 0x8000000000137802 */ /* 0x002fe80000000f00 */
[----:B------:R1:W2:Y:S03]  /*5560*/  SYNCS.PHASECHK.TRANS64.TRYWAIT P0, [R4+URZ+0x33430], R19 ;  /* 0x03343013040075a7 */ /* 0x0002a600080011ff */
[----:B--2---:R-:W-:Y:S05]  /*5570*/  @!P0 NANOSLEEP.SYNCS 0x989680 ;  /* 0x009896800000895d */ /* 0x004fea0003900000 */
[----:B------:R-:W2:Y:S02]  /*5580*/  @!P0 SYNCS.PHASECHK.TRANS64 P0, [R4+URZ+0x33430], R19 ;  /* 0x03343013040085a7 */ /* 0x000ea400080010ff */
[----:B--2---:R-:W-:Y:S05]  /*5590*/  @!P0 BRA `(.L_x_37) ;  /* 0xfffffffc00e88947 */ /* 0x004fea000383ffff */
[----:B------:R-:W-:Y:S05]  /*55a0*/  BRA `(.L_x_88) ;  /* 0xffffffcc001c7947 */ /* 0x000fea000383ffff */
.L_x_38:
[----:B------:R-:W-:Y:S01]  /*55b0*/  HFMA2 R16, -RZ, RZ, -0.0 , 0 ;  /* 0x80000000ff107431 */ /* 0x000fe200000001ff */
[----:B--2---:R-:W-:Y:S04]  /*55c0*/  MOV R17, 0x80000000 ;  /* 0x8000000000117802 */ /* 0x004fe80000000f00 */
[----:B------:R2:W3:Y:S03]  /*55d0*/  SYNCS.PHASECHK.TRANS64.TRYWAIT P0, [R4+URZ+0x33438], R17 ;  /* 0x03343811040075a7 */ /* 0x0004e600080011ff */
[----:B---3--:R-:W-:Y:S05]  /*55e0*/  @!P0 NANOSLEEP.SYNCS 0x989680 ;  /* 0x009896800000895d */ /* 0x008fea0003900000 */
[----:B------:R-:W3:Y:S02]  /*55f0*/  @!P0 SYNCS.PHASECHK.TRANS64 P0, [R4+URZ+0x33438], R17 ;  /* 0x03343811040085a7 */ /* 0x000ee400080010ff */
[----:B---3--:R-:W-:Y:S05]  /*5600*/  @!P0 BRA `(.L_x_38) ;  /* 0xfffffffc00e88947 */ /* 0x008fea000383ffff */
[----:B------:R-:W-:Y:S05]  /*5610*/  BRA `(.L_x_89) ;  /* 0xffffffcc009c7947 */ /* 0x000fea000383ffff */
.L_x_39:
[----:B------:R-:W-:Y:S01]  /*5620*/  HFMA2 R16, -RZ, RZ, -0.0 , 0 ;  /* 0x80000000ff107431 */ /* 0x000fe200000001ff */
[----:B--2---:R-:W-:Y:S04]  /*5630*/  MOV R17, 0x80000000 ;  /* 0x8000000000117802 */ /* 0x004fe80000000f00 */
[----:B------:R2:W3:Y:S03]  /*5640*/  SYNCS.PHASECHK.TRANS64.TRYWAIT P0, [R4+URZ+0x33440], R17 ;  /* 0x03344011040075a7 */ /* 0x0004e600080011ff */
[----:B---3--:R-:W-:Y:S05]  /*5650*/  @!P0 NANOSLEEP.SYNCS 0x989680 ;  /* 0x009896800000895d */ /* 0x008fea0003900000 */
[----:B------:R-:W3:Y:S02]  /*5660*/  @!P0 SYNCS.PHASECHK.TRANS64 P0, [R4+URZ+0x33440], R17 ;  /* 0x03344011040085a7 */ /* 0x000ee400080010ff */
[----:B---3--:R-:W-:Y:S05]  /*5670*/  @!P0 BRA `(.L_x_39) ;  /* 0xfffffffc00e88947 */ /* 0x008fea000383ffff */
[----:B------:R-:W-:Y:S05]  /*5680*/  BRA `(.L_x_90) ;  /* 0xffffffcc00dc7947 */ /* 0x000fea000383ffff */
.L_x_40:
[----:B------:R-:W-:Y:S01]  /*5690*/  HFMA2 R16, -RZ, RZ, -0.0 , 0 ;  /* 0x80000000ff107431 */ /* 0x000fe200000001ff */
[----:B-12---:R-:W-:Y:S04]  /*56a0*/  MOV R17, 0x80000000 ;  /* 0x8000000000117802 */ /* 0x006fe80000000f00 */
[----:B------:R1:W2:Y:S03]  /*56b0*/  SYNCS.PHASECHK.TRANS64.TRYWAIT P0, [R4+URZ+0x33448], R17 ;  /* 0x03344811040075a7 */ /* 0x0002a600080011ff */
[----:B--2---:R-:W-:Y:S05]  /*56c0*/  @!P0 NANOSLEEP.SYNCS 0x989680 ;  /* 0x009896800000895d */ /* 0x004fea0003900000 */
[----:B------:R-:W2:Y:S02]  /*56d0*/  @!P0 SYNCS.PHASECHK.TRANS64 P0, [R4+URZ+0x33448], R17 ;  /* 0x03344811040085a7 */ /* 0x000ea400080010ff */
[----:B--2---:R-:W-:Y:S05]  /*56e0*/  @!P0 BRA `(.L_x_40) ;  /* 0xfffffffc00e88947 */ /* 0x004fea000383ffff */
[----:B------:R-:W-:Y:S05]  /*56f0*/  BRA `(.L_x_91) ;  /* 0xffffffd000187947 */ /* 0x000fea000383ffff */
.L_x_41:
[----:B------:R-:W-:Y:S01]  /*5700*/  HFMA2 R34, -RZ, RZ, -0.0 , 0 ;  /* 0x80000000ff227431 */ /* 0x000fe200000001ff */
[----:B-1----:R-:W-:Y:S04]  /*5710*/  MOV R35, 0x80000000 ;  /* 0x8000000000237802 */ /* 0x002fe80000000f00 */
[----:B------:R1:W2:Y:S03]  /*5720*/  SYNCS.PHASECHK.TRANS64.TRYWAIT P0, [R4+URZ+0x33450], R35 ;  /* 0x03345023040075a7 */ /* 0x0002a600080011ff */
[----:B--2---:R-:W-:Y:S05]  /*5730*/  @!P0 NANOSLEEP.SYNCS 0x989680 ;  /* 0x009896800000895d */ /* 0x004fea0003900000 */
[----:B------:R-:W2:Y:S02]  /*5740*/  @!P0 SYNCS.PHASECHK.TRANS64 P0, [R4+URZ+0x33450], R35 ;  /* 0x03345023040085a7 */ /* 0x000ea400080010ff */
[----:B--2---:R-:W-:Y:S05]  /*5750*/  @!P0 BRA `(.L_x_41) ;  /* 0xfffffffc00e88947 */ /* 0x004fea000383ffff */
[----:B------:R-:W-:Y:S05]  /*5760*/  BRA `(.L_x_92) ;  /* 0xffffffd000547947 */ /* 0x000fea000383ffff */
.L_x_42:
[----:B------:R-:W-:Y:S01]  /*5770*/  HFMA2 R40, -RZ, RZ, -0.0 , 0 ;  /* 0x80000000ff287431 */ /* 0x000fe200000001ff */
[----:B-1----:R-:W-:Y:S04]  /*5780*/  MOV R41, 0x80000000 ;  /* 0x8000000000297802 */ /* 0x002fe80000000f00 */
[----:B------:R1:W2:Y:S03]  /*5790*/  SYNCS.PHASECHK.TRANS64.TRYWAIT P0, [R4+URZ+0x33458], R41 ;  /* 0x03345829040075a7 */ /* 0x0002a600080011ff */
[----:B--2---:R-:W-:Y:S05]  /*57a0*/  @!P0 NANOSLEEP.SYNCS 0x989680 ;  /* 0x009896800000895d */ /* 0x004fea0003900000 */
[----:B------:R-:W2:Y:S02]  /*57b0*/  @!P0 SYNCS.PHASECHK.TRANS64 P0, [R4+URZ+0x33458], R41 ;  /* 0x03345829040085a7 */ /* 0x000ea400080010ff */
[----:B--2---:R-:W-:Y:S05]  /*57c0*/  @!P0 BRA `(.L_x_42) ;  /* 0xfffffffc00e88947 */ /* 0x004fea000383ffff */
[----:B------:R-:W-:Y:S05]  /*57d0*/  BRA `(.L_x_93) ;  /* 0xffffffd000cc7947 */ /* 0x000fea000383ffff */
.L_x_43:
[----:B--2---:R2:W3:Y:S02]  /*57e0*/  SYNCS.PHASECHK.TRANS64.TRYWAIT P0, [R4+URZ+0x33430], RZ ;  /* 0x033430ff040075a7 */ /* 0x0044e400080011ff */
[----:B---3--:R-:W-:Y:S05]  /*57f0*/  @!P0 NANOSLEEP.SYNCS 0x989680 ;  /* 0x009896800000895d */ /* 0x008fea0003900000 */
[----:B------:R-:W3:Y:S02]  /*5800*/  @!P0 SYNCS.PHASECHK.TRANS64 P0, [R4+URZ+0x33430], RZ ;  /* 0x033430ff040085a7 */ /* 0x000ee400080010ff */
[----:B---3--:R-:W-:Y:S05]  /*5810*/  @!P0 BRA `(.L_x_43) ;  /* 0xfffffffc00f08947 */ /* 0x008fea000383ffff */
[----:B------:R-:W-:Y:S05]  /*5820*/  BRA `(.L_x_94) ;  /* 0xffffffd400047947 */ /* 0x000fea000383ffff */
.L_x_44:
[----:B---3--:R3:W4:Y:S02]  /*5830*/  SYNCS.PHASECHK.TRANS64.TRYWAIT P0, [R4+URZ+0x33438], RZ ;  /* 0x033438ff040075a7 */ /* 0x00872400080011ff */
[----:B----4-:R-:W-:Y:S05]  /*5840*/  @!P0 NANOSLEEP.SYNCS 0x989680 ;  /* 0x009896800000895d */ /* 0x010fea0003900000 */
[----:B------:R-:W4:Y:S02]  /*5850*/  @!P0 SYNCS.PHASECHK.TRANS64 P0, [R4+URZ+0x33438], RZ ;  /* 0x033438ff040085a7 */ /* 0x000f2400080010ff */
[----:B----4-:R-:W-:Y:S05]  /*5860*/  @!P0 BRA `(.L_x_44) ;  /* 0xfffffffc00f08947 */ /* 0x010fea000383ffff */
[----:B------:R-:W-:Y:S05]  /*5870*/  BRA `(.L_x_95) ;  /* 0xffffffd4003c7947 */ /* 0x000fea000383ffff */
.L_x_45:
[----:B----4-:R4:W5:Y:S02]  /*5880*/  SYNCS.PHASECHK.TRANS64.TRYWAIT P0, [R4+URZ+0x33440], RZ ;  /* 0x033440ff040075a7 */ /* 0x01096400080011ff */
[----:B-----5:R-:W-:Y:S05]  /*5890*/  @!P0 NANOSLEEP.SYNCS 0x989680 ;  /* 0x009896800000895d */ /* 0x020fea0003900000 */
[----:B------:R-:W5:Y:S02]  /*58a0*/  @!P0 SYNCS.PHASECHK.TRANS64 P0, [R4+URZ+0x33440], RZ ;  /* 0x033440ff040085a7 */ /* 0x000f6400080010ff */
[----:B-----5:R-:W-:Y:S05]  /*58b0*/  @!P0 BRA `(.L_x_45) ;  /* 0xfffffffc00f08947 */ /* 0x020fea000383ffff */
[----:B------:R-:W-:Y:S05]  /*58c0*/  BRA `(.L_x_96) ;  /* 0xffffffd400747947 */ /* 0x000fea000383ffff */
.L_x_46:
[----:B-1----:R1:W5:Y:S02]  /*58d0*/  SYNCS.PHASECHK.TRANS64.TRYWAIT P0, [R4+URZ+0x33448], RZ ;  /* 0x033448ff040075a7 */ /* 0x00236400080011ff */
[----:B-----5:R-:W-:Y:S05]  /*58e0*/  @!P0 NANOSLEEP.SYNCS 0x989680 ;  /* 0x009896800000895d */ /* 0x020fea0003900000 */
[----:B------:R-:W5:Y:S02]  /*58f0*/  @!P0 SYNCS.PHASECHK.TRANS64 P0, [R4+URZ+0x33448], RZ ;  /* 0x033448ff040085a7 */ /* 0x000f6400080010ff */
[----:B-----5:R-:W-:Y:S05]  /*5900*/  @!P0 BRA `(.L_x_46) ;  /* 0xfffffffc00f08947 */ /* 0x020fea000383ffff */
[----:B------:R-:W-:Y:S05]  /*5910*/  BRA `(.L_x_97) ;  /* 0xffffffd400e87947 */ /* 0x000fea000383ffff */
.L_x_47:
[----:B-1----:R1:W5:Y:S02]  /*5920*/  SYNCS.PHASECHK.TRANS64.TRYWAIT P0, [R4+URZ+0x33450], RZ ;  /* 0x033450ff040075a7 */ /* 0x00236400080011ff */
[----:B-----5:R-:W-:Y:S05]  /*5930*/  @!P0 NANOSLEEP.SYNCS 0x989680 ;  /* 0x009896800000895d */ /* 0x020fea0003900000 */
[----:B------:R-:W5:Y:S02]  /*5940*/  @!P0 SYNCS.PHASECHK.TRANS64 P0, [R4+URZ+0x33450], RZ ;  /* 0x033450ff040085a7 */ /* 0x000f6400080010ff */
[----:B-----5:R-:W-:Y:S05]  /*5950*/  @!P0 BRA `(.L_x_47) ;  /* 0xfffffffc00f08947 */ /* 0x020fea000383ffff */
[----:B------:R-:W-:Y:S05]  /*5960*/  BRA `(.L_x_98) ;  /* 0xffffffd800207947 */ /* 0x000fea000383ffff */
.L_x_48:
[----:B-1----:R1:W5:Y:S02]  /*5970*/  SYNCS.PHASECHK.TRANS64.TRYWAIT P0, [R4+URZ+0x33458], RZ ;  /* 0x033458ff040075a7 */ /* 0x00236400080011ff */
[----:B-----5:R-:W-:Y:S05]  /*5980*/  @!P0 NANOSLEEP.SYNCS 0x989680 ;  /* 0x009896800000895d */ /* 0x020fea0003900000 */
[----:B------:R-:W5:Y:S02]  /*5990*/  @!P0 SYNCS.PHASECHK.TRANS64 P0, [R4+URZ+0x33458], RZ ;  /* 0x033458ff040085a7 */ /* 0x000f6400080010ff */
[----:B-----5:R-:W-:Y:S05]  /*59a0*/  @!P0 BRA `(.L_x_48) ;  /* 0xfffffffc00f08947 */ /* 0x020fea000383ffff */
[----:B------:R-:W-:Y:S05]  /*59b0*/  BRA `(.L_x_99) ;  /* 0xffffffd800587947 */ /* 0x000fea000383ffff */
.L_x_52:
[-C--:B------:R-:W-:Y:S02]  /*59c0*/  MOV R4, R0.reuse ;  /* 0x0000000000047202 */ /* 0x080fe40000000f00 */
[----:B------:R-:W-:-:S07]  /*59d0*/  MOV R5, R0 ;  /* 0x0000000000057202 */ /* 0x000fce0000000f00 */
.L_x_100:
[----:B-1----:R1:W2:Y:S02]  /*59e0*/  SYNCS.PHASECHK.TRANS64.TRYWAIT P2, [R3+URZ+0x33490], R5 ;  /* 0x03349005030075a7 */ /* 0x0022a400080411ff */
[----:B--2---:R-:W-:Y:S05]  /*59f0*/  @!P2 NANOSLEEP.SYNCS 0x989680 ;  /* 0x009896800000a95d */ /* 0x004fea0003900000 */
[----:B------:R-:W2:Y:S02]  /*5a00*/  @!P2 SYNCS.PHASECHK.TRANS64 P2, [R3+URZ+0x33490], R5 ;  /* 0x033490050300a5a7 */ /* 0x000ea400080410ff */
[----:B--2---:R-:W-:Y:S05]  /*5a10*/  @!P2 BRA `(.L_x_100) ;  /* 0xfffffffc00f0a947 */ /* 0x004fea000383ffff */
[----:B------:R-:W-:Y:S05]  /*5a20*/  BRA `(.L_x_101) ;  /* 0xffffffdc00707947 */ /* 0x000fea000383ffff */
        .weak           $__internal_0_$__cuda_sm10x_tcgen05_guardrail_trap_col_being_dealloced_not_returned_by_alloc
        .type           $__internal_0_$__cuda_sm10x_tcgen05_guardrail_trap_col_being_dealloced_not_returned_by_alloc,@function
        .size           $__internal_0_$__cuda_sm10x_tcgen05_guardrail_trap_col_being_dealloced_not_returned_by_alloc,($__internal_1_$__cuda_sm10x_tcgen05_guardrail_trap_phase_invalid_during_alloc - $__internal_0_$__cuda_sm10x_tcgen05_guardrail_trap_col_being_dealloced_not_returned_by_alloc)
$__internal_0_$__cuda_sm10x_tcgen05_guardrail_trap_col_being_dealloced_not_returned_by_alloc:
[----:B------:R-:W-:Y:S05]  /*5a30*/  BPT.TRAP 0x1 ;  /* 0x000000040000795c */ /* 0x000fea0000300000 */
[----:B------:R-:W-:-:S04]  /*5a40*/  HFMA2 R3, -RZ, RZ, 0, 0 ;  /* 0x00000000ff037431 */ /* 0x000fc800000001ff */
[----:B------:R-:W-:Y:S05]  /*5a50*/  RET.REL.NODEC R2 `(_ZN9deep_gemm24sm100_fp8_gemm_1d1d_implILN4cute4UMMA5MajorE0ELS3_0ELj0ELj24576ELj1536ELj128ELj224ELj128ELj1ELj128ELj128ELj64ELj6ELj128ELj128ELj2ELb0ELj150ELNS_8GemmTypeE0ELb0EN7cutlass10bfloat16_tENS_16EpilogueIdentityEEEvPijjj14CUtensorMap_stS9_S9_S9_S9_) ;  /* 0xffffffa402687950 */ /* 0x000fea0003c3ffff */
        .weak           $__internal_1_$__cuda_sm10x_tcgen05_guardrail_trap_phase_invalid_during_alloc
        .type           $__internal_1_$__cuda_sm10x_tcgen05_guardrail_trap_phase_invalid_during_alloc,@function
        .size           $__internal_1_$__cuda_sm10x_tcgen05_guardrail_trap_phase_invalid_during_alloc,($__internal_2_$__cuda_sm10x_tcgen05_guardrail_trap_unallocated_columns_being_dealloced - $__internal_1_$__cuda_sm10x_tcgen05_guardrail_trap_phase_invalid_during_alloc)
$__internal_1_$__cuda_sm10x_tcgen05_guardrail_trap_phase_invalid_during_alloc:
[----:B------:R-:W-:Y:S05]  /*5a60*/  BPT.TRAP 0x1 ;  /* 0x000000040000795c */ /* 0x000fea0000300000 */
[----:B------:R-:W-:-:S04]  /*5a70*/  MOV R3, 0x0 ;  /* 0x0000000000037802 */ /* 0x000fc80000000f00 */
[----:B------:R-:W-:Y:S05]  /*5a80*/  RET.REL.NODEC R2 `(_ZN9deep_gemm24sm100_fp8_gemm_1d1d_implILN4cute4UMMA5MajorE0ELS3_0ELj0ELj24576ELj1536ELj128ELj224ELj128ELj1ELj128ELj128ELj64ELj6ELj128ELj128ELj2ELb0ELj150ELNS_8GemmTypeE0ELb0EN7cutlass10bfloat16_tENS_16EpilogueIdentityEEEvPijjj14CUtensorMap_stS9_S9_S9_S9_) ;  /* 0xffffffa4025c7950 */ /* 0x000fea0003c3ffff */
        .weak           $__internal_2_$__cuda_sm10x_tcgen05_guardrail_trap_unallocated_columns_being_dealloced
        .type           $__internal_2_$__cuda_sm10x_tcgen05_guardrail_trap_unallocated_columns_being_dealloced,@function
        .size           $__internal_2_$__cuda_sm10x_tcgen05_guardrail_trap_unallocated_columns_being_dealloced,($__internal_3_$__cuda_sm20_div_u16 - $__internal_2_$__cuda_sm10x_tcgen05_guardrail_trap_unallocated_columns_being_dealloced)
$__internal_2_$__cuda_sm10x_tcgen05_guardrail_trap_unallocated_columns_being_dealloced:
[----:B------:R-:W-:Y:S05]  /*5a90*/  BPT.TRAP 0x1 ;  /* 0x000000040000795c */ /* 0x000fea0000300000 */
[----:B------:R-:W-:-:S04]  /*5aa0*/  HFMA2 R3, -RZ, RZ, 0, 0 ;  /* 0x00000000ff037431 */ /* 0x000fc800000001ff */
[----:B------:R-:W-:Y:S05]  /*5ab0*/  RET.REL.NODEC R2 `(_ZN9deep_gemm24sm100_fp8_gemm_1d1d_implILN4cute4UMMA5MajorE0ELS3_0ELj0ELj24576ELj1536ELj128ELj224ELj128ELj1ELj128ELj128ELj64ELj6ELj128ELj128ELj2ELb0ELj150ELNS_8GemmTypeE0ELb0EN7cutlass10bfloat16_tENS_16EpilogueIdentityEEEvPijjj14CUtensorMap_stS9_S9_S9_S9_) ;  /* 0xffffffa402507950 */ /* 0x000fea0003c3ffff */
        .weak           $__internal_3_$__cuda_sm20_div_u16
        .type           $__internal_3_$__cuda_sm20_div_u16,@function
        .size           $__internal_3_$__cuda_sm20_div_u16,(.L_x_106 - $__internal_3_$__cuda_sm20_div_u16)
$__internal_3_$__cuda_sm20_div_u16:
[----:B------:R-:W1:Y:S01]  /*5ac0*/  I2F.U16 R9, R39 ;  /* 0x0000002700097306 */ /* 0x000e620000101000 */
[----:B------:R-:W-:-:S07]  /*5ad0*/  IMAD.MOV.U32 R0, RZ, RZ, 0x4b800000 ;  /* 0x4b800000ff007424 */ /* 0x000fce00078e00ff */
[----:B------:R-:W-:Y:S01]  /*5ae0*/  I2F.U16.RZ R5, R5 ;  /* 0x0000000500057306 */ /* 0x000fe2000010d000 */
[C---:B-1----:R-:W-:Y:S02]  /*5af0*/  FSETP.GEU.AND P1, PT, |R9|.reuse, 1.175494350822287508e-38, PT ;  /* 0x008000000900780b */ /* 0x042fe40003f2e200 */
[----:B------:R-:W-:Y:S02]  /*5b00*/  FSETP.GT.AND P2, PT, |R9|, 8.50705917302346158658e+37, PT ;  /* 0x7e8000000900780b */ /* 0x000fe40003f44200 */
[----:B------:R-:W-:Y:S02]  /*5b10*/  FSEL R0, R0, 1, !P1 ;  /* 0x3f80000000007808 */ /* 0x000fe40004800000 */
[----:B------:R-:W-:Y:S02]  /*5b20*/  ISETP.NE.U32.AND P1, PT, R39, RZ, PT ;  /* 0x000000ff2700720c */ /* 0x000fe40003f25070 */
[----:B------:R-:W-:-:S05]  /*5b30*/  FSEL R0, R0, 0.25, !P2 ;  /* 0x3e80000000007808 */ /* 0x000fca0005000000 */
[----:B------:R-:W-:-:S06]  /*5b40*/  FMUL R9, R9, R0 ;  /* 0x0000000009097220 */ /* 0x000fcc0000400000 */
[----:B------:R-:W1:Y:S02]  /*5b50*/  MUFU.RCP R9, R9 ;  /* 0x0000000900097308 */ /* 0x000e640000001000 */
[----:B-1----:R-:W-:-:S04]  /*5b60*/  FMUL R0, R0, R9 ;  /* 0x0000000900007220 */ /* 0x002fc80000400000 */
[----:B------:R-:W-:-:S04]  /*5b70*/  VIADD R0, R0, 0x2 ;  /* 0x0000000200007836 */ /* 0x000fc80000000000 */
[----:B------:R-:W-:-:S04]  /*5b80*/  FMUL.RZ R11, R5, R0 ;  /* 0x00000000050b7220 */ /* 0x000fc8000040c000 */
[----:B------:R1:W2:Y:S02]  /*5b90*/  F2I.U32.TRUNC.NTZ R0, R11 ;  /* 0x0000000b00007305 */ /* 0x0002a4000020f000 */
[----:B-1----:R-:W-:Y:S01]  /*5ba0*/  IMAD.MOV.U32 R11, RZ, RZ, 0x0 ;  /* 0x00000000ff0b7424 */ /* 0x002fe200078e00ff */
[----:B--2---:R-:W-:Y:S02]  /*5bb0*/  LOP3.LUT R0, R0, 0xffff, RZ, 0xc0, !PT ;  /* 0x0000ffff00007812 */ /* 0x004fe400078ec0ff */
[----:B------:R-:W-:Y:S01]  /*5bc0*/  @!P1 MOV R0, 0xffffffff ;  /* 0xffffffff00009802 */ /* 0x000fe20000000f00 */
[----:B------:R-:W-:Y:S06]  /*5bd0*/  RET.REL.NODEC R10 `(_ZN9deep_gemm24sm100_fp8_gemm_1d1d_implILN4cute4UMMA5MajorE0ELS3_0ELj0ELj24576ELj1536ELj128ELj224ELj128ELj1ELj128ELj128ELj64ELj6ELj128ELj128ELj2ELb0ELj150ELNS_8GemmTypeE0ELb0EN7cutlass10bfloat16_tENS_16EpilogueIdentityEEEvPijjj14CUtensorMap_stS9_S9_S9_S9_) ;  /* 0xffffffa40a087950 */ /* 0x000fec0003c3ffff */
.L_x_102:
[----:B------:R-:W-:-:S00]  /*5be0*/  BRA `(.L_x_102) ;  /* 0xfffffffc00fc7947 */ /* 0x000fc0000383ffff */
[----:B------:R-:W-:-:S00]  /*5bf0*/  NOP ;  /* 0x0000000000007918 */ /* 0x000fc00000000000 */
        /* <DEDUP_REMOVED lines=8> */
.L_x_106:


//--------------------- .nv.shared._ZN9deep_gemm24sm100_fp8_gemm_1d1d_implILN4cute4UMMA5MajorE0ELS3_0ELj0ELj24576ELj1536ELj128ELj224ELj128ELj1ELj128ELj128ELj64ELj6ELj128ELj128ELj2ELb0ELj150ELNS_8GemmTypeE0ELb0EN7cutlass10bfloat16_tENS_16EpilogueIdentityEEEvPijjj14CUtensorMap_stS9_S9_S9_S9_ --------------------------
	.section	.nv.shared._ZN9deep_gemm24sm100_fp8_gemm_1d1d_implILN4cute4UMMA5MajorE0ELS3_0ELj0ELj24576ELj1536ELj128ELj224ELj128ELj1ELj128ELj128ELj64ELj6ELj128ELj128ELj2ELb0ELj150ELNS_8GemmTypeE0ELb0EN7cutlass10bfloat16_tENS_16EpilogueIdentityEEEvPijjj14CUtensorMap_stS9_S9_S9_S9_,"aw",@nobits
	.sectionflags	@""
	.align	1024
	.zero		1024


//--------------------- .nv.shared.reserved.0     --------------------------
	.section	.nv.shared.reserved.0,"aw",@nobits
	.align	8
	.weak		__nv_reservedSMEM_offset_0_alias
	.size		__nv_reservedSMEM_offset_0_alias, 0, 64
	.other		__nv_reservedSMEM_offset_0_alias,@"STO_CUDA_RESERVED_SHARED STV_DEFAULT"
__nv_reservedSMEM_offset_0_alias:
	.zero		0
.nv.shared.reserved.0:
	.zero		64
	.weak		__nv_reservedSMEM_allocation_phase
	.type		__nv_reservedSMEM_allocation_phase,@object
	.size		__nv_reservedSMEM_allocation_phase,(.L_0 - __nv_reservedSMEM_allocation_phase)
__nv_reservedSMEM_allocation_phase:
	.zero		1
.L_0:
	.zero		7
	.weak		__nv_reservedSMEM_devtool_atexit_pc
	.type		__nv_reservedSMEM_devtool_atexit_pc,@object
	.size		__nv_reservedSMEM_devtool_atexit_pc,(__nv_reservedSMEM_allocation_mask - __nv_reservedSMEM_devtool_atexit_pc)
__nv_reservedSMEM_devtool_atexit_pc:
	.zero		8
	.weak		__nv_reservedSMEM_allocation_mask
	.type		__nv_reservedSMEM_allocation_mask,@object
	.size		__nv_reservedSMEM_allocation_mask,(.L_2 - __nv_reservedSMEM_allocation_mask)
__nv_reservedSMEM_allocation_mask:
	.zero		4
.L_2:
	.zero		4
	.weak		__nv_reservedSMEM_tmem_allocation_pipeline_mbarrier
	.type		__nv_reservedSMEM_tmem_allocation_pipeline_mbarrier,@object
	.size		__nv_reservedSMEM_tmem_allocation_pipeline_mbarrier,(__nv_reservedSMEM_tmem_allocation_pipeline_mbarrier_parity - __nv_reservedSMEM_tmem_allocation_pipeline_mbarrier)
__nv_reservedSMEM_tmem_allocation_pipeline_mbarrier:
	.zero		8
	.weak		__nv_reservedSMEM_tmem_allocation_pipeline_mbarrier_parity
	.type		__nv_reservedSMEM_tmem_allocation_pipeline_mbarrier_parity,@object
	.size		__nv_reservedSMEM_tmem_allocation_pipeline_mbarrier_parity,(.L_4 - __nv_reservedSMEM_tmem_allocation_pipeline_mbarrier_parity)
__nv_reservedSMEM_tmem_allocation_pipeline_mbarrier_parity:
	.zero		4
.L_4:


//--------------------- .nv.global                --------------------------
	.section	.nv.global,"aw",@nobits
.nv.global:
	.type		_ZN45_INTERNAL_56b3b32d_9_kernel_cu_5f2313a1_913524cute1_E,@object
	.size		_ZN45_INTERNAL_56b3b32d_9_kernel_cu_5f2313a1_913524cute1_E,(_ZN45_INTERNAL_56b3b32d_9_kernel_cu_5f2313a1_913524cuda3std3__45__cpo6cbeginE - _ZN45_INTERNAL_56b3b32d_9_kernel_cu_5f2313a1_913524cute1_E)
_ZN45_INTERNAL_56b3b32d_9_kernel_cu_5f2313a1_913524cute1_E:
	.zero		1
	.type		_ZN45_INTERNAL_56b3b32d_9_kernel_cu_5f2313a1_913524cuda3std3__45__cpo6cbeginE,@object
	.size		_ZN45_INTERNAL_56b3b32d_9_kernel_cu_5f2313a1_913524cuda3std3__45__cpo6cbeginE,(_ZN45_INTERNAL_56b3b32d_9_kernel_cu_5f2313a1_913524cuda3std3__48in_placeE - _ZN45_INTERNAL_56b3b32d_9_kernel_cu_5f2313a1_913524cuda3std3__45__cpo6cbeginE)
_ZN45_INTERNAL_56b3b32d_9_kernel_cu_5f2313a1_913524cuda3std3__45__cpo6cbeginE:
	.zero		1
	.type		_ZN45_INTERNAL_56b3b32d_9_kernel_cu_5f2313a1_913524cuda3std3__48in_placeE,@object
	.size		_ZN45_INTERNAL_56b3b32d_9_kernel_cu_5f2313a1_913524cuda3std3__48in_placeE,(_ZN45_INTERNAL_56b3b32d_9_kernel_cu_5f2313a1_913524cuda3std6ranges3__45__cpo9iter_moveE - _ZN45_INTERNAL_56b3b32d_9_kernel_cu_5f2313a1_913524cuda3std3__48in_placeE)
_ZN45_INTERNAL_56b3b32d_9_kernel_cu_5f2313a1_913524cuda3std3__48in_placeE:
	.zero		1
	.type		_ZN45_INTERNAL_56b3b32d_9_kernel_cu_5f2313a1_913524cuda3std6ranges3__45__cpo9iter_moveE,@object
	.size		_ZN45_INTERNAL_56b3b32d_9_kernel_cu_5f2313a1_913524cuda3std6ranges3__45__cpo9iter_moveE,(_ZN45_INTERNAL_56b3b32d_9_kernel_cu_5f2313a1_913524cuda3std3__45__cpo5beginE - _ZN45_INTERNAL_56b3b32d_9_kernel_cu_5f2313a1_913524cuda3std6ranges3__45__cpo9iter_moveE)
_ZN45_INTERNAL_56b3b32d_9_kernel_cu_5f2313a1_913524cuda3std6ranges3__45__cpo9iter_moveE:
	.zero		1
	.type		_ZN45_INTERNAL_56b3b32d_9_kernel_cu_5f2313a1_913524cuda3std3__45__cpo5beginE,@object
	.size		_ZN45_INTERNAL_56b3b32d_9_kernel_cu_5f2313a1_913524cuda3std3__45__cpo5beginE,(_ZN45_INTERNAL_56b3b32d_9_kernel_cu_5f2313a1_913524cuda3std3__447_GLOBAL__N__56b3b32d_9_kernel_cu_5f2313a1_913526ignoreE - _ZN45_INTERNAL_56b3b32d_9_kernel_cu_5f2313a1_913524cuda3std3__45__cpo5beginE)
_ZN45_INTERNAL_56b3b32d_9_kernel_cu_5f2313a1_913524cuda3std3__45__cpo5beginE:
	.zero		1
	.type		_ZN45_INTERNAL_56b3b32d_9_kernel_cu_5f2313a1_913524cuda3std3__447_GLOBAL__N__56b3b32d_9_kernel_cu_5f2313a1_913526ignoreE,@object
	.size		_ZN45_INTERNAL_56b3b32d_9_kernel_cu_5f2313a1_913524cuda3std3__447_GLOBAL__N__56b3b32d_9_kernel_cu_5f2313a1_913526ignoreE,(_ZN45_INTERNAL_56b3b32d_9_kernel_cu_5f2313a1_913524cute7productE - _ZN45_INTERNAL_56b3b32d_9_kernel_cu_5f2313a1_913524cuda3std3__447_GLOBAL__N__56b3b32d_9_kernel_cu_5f2313a1_913526ignoreE)
_ZN45_INTERNAL_56b3b32d_9_kernel_cu_5f2313a1_913524cuda3std3__447_GLOBAL__N__56b3b32d_9_kernel_cu_5f2313a1_913526ignoreE:
	.zero		1
	.type		_ZN45_INTERNAL_56b3b32d_9_kernel_cu_5f2313a1_913524cute7productE,@object
	.size		_ZN45_INTERNAL_56b3b32d_9_kernel_cu_5f2313a1_913524cute7productE,(_ZN45_INTERNAL_56b3b32d_9_kernel_cu_5f2313a1_913524cuda3std3__45__cpo3endE - _ZN45_INTERNAL_56b3b32d_9_kernel_cu_5f2313a1_913524cute7productE)
_ZN45_INTERNAL_56b3b32d_9_kernel_cu_5f2313a1_913524cute7productE:
	.zero		1
	.type		_ZN45_INTERNAL_56b3b32d_9_kernel_cu_5f2313a1_913524cuda3std3__45__cpo3endE,@object
	.size		_ZN45_INTERNAL_56b3b32d_9_kernel_cu_5f2313a1_913524cuda3std3__45__cpo3endE,(_ZN45_INTERNAL_56b3b32d_9_kernel_cu_5f2313a1_913524cuda3std3__419piecewise_constructE - _ZN45_INTERNAL_56b3b32d_9_kernel_cu_5f2313a1_913524cuda3std3__45__cpo3endE)
_ZN45_INTERNAL_56b3b32d_9_kernel_cu_5f2313a1_913524cuda3std3__45__cpo3endE:
	.zero		1
	.type		_ZN45_INTERNAL_56b3b32d_9_kernel_cu_5f2313a1_913524cuda3std3__419piecewise_constructE,@object
	.size		_ZN45_INTERNAL_56b3b32d_9_kernel_cu_5f2313a1_913524cuda3std3__419piecewise_constructE,(_ZN45_INTERNAL_56b3b32d_9_kernel_cu_5f2313a1_913524cuda3std3__45__cpo4cendE - _ZN45_INTERNAL_56b3b32d_9_kernel_cu_5f2313a1_913524cuda3std3__419piecewise_constructE)
_ZN45_INTERNAL_56b3b32d_9_kernel_cu_5f2313a1_913524cuda3std3__419piecewise_constructE:
	.zero		1
	.type		_ZN45_INTERNAL_56b3b32d_9_kernel_cu_5f2313a1_913524cuda3std3__45__cpo4cendE,@object
	.size		_ZN45_INTERNAL_56b3b32d_9_kernel_cu_5f2313a1_913524cuda3std3__45__cpo4cendE,(_ZN45_INTERNAL_56b3b32d_9_kernel_cu_5f2313a1_913524cuda3std6ranges3__45__cpo4swapE - _ZN45_INTERNAL_56b3b32d_9_kernel_cu_5f2313a1_913524cuda3std3__45__cpo4cendE)
_ZN45_INTERNAL_56b3b32d_9_kernel_cu_5f2313a1_913524cuda3std3__45__cpo4cendE:
	.zero		1
	.type		_ZN45_INTERNAL_56b3b32d_9_kernel_cu_5f2313a1_913524cuda3std6ranges3__45__cpo4swapE,@object
	.size		_ZN45_INTERNAL_56b3b32d_9_kernel_cu_5f2313a1_913524cuda3std6ranges3__45__cpo4swapE,(.L_12 - _ZN45_INTERNAL_56b3b32d_9_kernel_cu_5f2313a1_913524cuda3std6ranges3__45__cpo4swapE)
_ZN45_INTERNAL_56b3b32d_9_kernel_cu_5f2313a1_913524cuda3std6ranges3__45__cpo4swapE:
	.zero		1
.L_12:


//--------------------- .nv.constant0._ZN9deep_gemm24sm100_fp8_gemm_1d1d_implILN4cute4UMMA5MajorE0ELS3_0ELj0ELj24576ELj1536ELj128ELj224ELj128ELj1ELj128ELj128ELj64ELj6ELj128ELj128ELj2ELb0ELj150ELNS_8GemmTypeE0ELb0EN7cutlass10bfloat16_tENS_16EpilogueIdentityEEEvPijjj14CUtensorMap_stS9_S9_S9_S9_ --------------------------
	.section	.nv.constant0._ZN9deep_gemm24sm100_fp8_gemm_1d1d_implILN4cute4UMMA5MajorE0ELS3_0ELj0ELj24576ELj1536ELj128ELj224ELj128ELj1ELj128ELj128ELj64ELj6ELj128ELj128ELj2ELb0ELj150ELNS_8GemmTypeE0ELb0EN7cutlass10bfloat16_tENS_16EpilogueIdentityEEEvPijjj14CUtensorMap_stS9_S9_S9_S9_,"a",@progbits
	.sectionflags	@""
	.align	4
.nv.constant0._ZN9deep_gemm24sm100_fp8_gemm_1d1d_implILN4cute4UMMA5MajorE0ELS3_0ELj0ELj24576ELj1536ELj128ELj224ELj128ELj1ELj128ELj128ELj64ELj6ELj128ELj128ELj2ELb0ELj150ELNS_8GemmTypeE0ELb0EN7cutlass10bfloat16_tENS_16EpilogueIdentityEEEvPijjj14CUtensorMap_stS9_S9_S9_S9_:
	.zero		1600


//--------------------- SYMBOLS --------------------------

	.type		.nv.reservedSmem.offset0,@object
	.size		.nv.reservedSmem.offset0,0x4
	.type		.nv.reservedSmem.cap,@object
	.size		.nv.reservedSmem.cap,0x4
